def matmul_kernel(
    a_ptr,
    b_ptr,
    c_ptr,
    M,
    N,
    K,
    stride_am,
    stride_ak,
    stride_bk,
    stride_bn,
    stride_cm,
    stride_cn,
    BLOCK_M: tl.constexpr,
    BLOCK_N: tl.constexpr,
    BLOCK_K: tl.constexpr,
    GROUP_M: tl.constexpr,
):
    pid = tl.program_id(axis=0)
    num_pid_m = tl.cdiv(M, BLOCK_M)
    num_pid_n = tl.cdiv(N, BLOCK_N)
    num_pid_in_group = GROUP_M * num_pid_n
    group_id = pid // num_pid_in_group
    first_pid_m = group_id * GROUP_M
    group_size_m = min(num_pid_m - first_pid_m, GROUP_M)
    pid_m = first_pid_m + ((pid % num_pid_in_group) % group_size_m)
    pid_n = (pid % num_pid_in_group) // group_size_m

    offs_am = (pid_m * BLOCK_M + tl.arange(0, BLOCK_M)) % M
    offs_bn = (pid_n * BLOCK_N + tl.arange(0, BLOCK_N)) % N
    offs_k = tl.arange(0, BLOCK_K)
    a_ptrs = a_ptr + offs_am[:, None] * stride_am + offs_k[None, :] * stride_ak
    b_ptrs = b_ptr + offs_k[:, None] * stride_bk + offs_bn[None, :] * stride_bn

    acc = tl.zeros((BLOCK_M, BLOCK_N), dtype=tl.float32)
    for kk in range(0, tl.cdiv(K, BLOCK_K)):
        a = tl.load(a_ptrs, mask=offs_k[None, :] < K - kk * BLOCK_K, other=0.0)
        b = tl.load(b_ptrs, mask=offs_k[:, None] < K - kk * BLOCK_K, other=0.0)
        acc = tl.dot(a, b, acc)
        a_ptrs += BLOCK_K * stride_ak
        b_ptrs += BLOCK_K * stride_bk

    c = acc.to(c_ptr.dtype.element_ty)
    offs_cm = pid_m * BLOCK_M + tl.arange(0, BLOCK_M)
    offs_cn = pid_n * BLOCK_N + tl.arange(0, BLOCK_N)
    c_ptrs = c_ptr + offs_cm[:, None] * stride_cm + offs_cn[None, :] * stride_cn
    mask = (offs_cm[:, None] < M) & (offs_cn[None, :] < N)
    tl.store(c_ptrs, c, mask=mask)

# config = {"BLOCK_K": 128, "BLOCK_M": 64, "BLOCK_N": 64, "GROUP_M": 8, "arch": "sm_100", "dtype": "fp8e4m3", "num_ctas": 1, "num_stages": 2, "num_warps": 4}
# arch = sm_100


// ===== COMPILED SASS (sm_100a) =====

	.target	sm_100a

	.elftype	@"ET_EXEC"


//--------------------- .note.nv.tkinfo           --------------------------
	.section	.note.nv.tkinfo,"",@"SHT_NOTE"
	.sectionflags	@"SHF_NOTE_NV_TKINFO"
	.tkinfo
        /*0018*/ 	.word	0x00000081
        /*0030*/ 	.string	""
        /*0030*/ 	.string	"ptxas-blackwell"
        /*0030*/ 	.string	"Cuda compilation tools, release 12.9, V12.9.86"
        /*0030*/ 	.string	"Build cuda_12.9.r12.9/compiler.36037853_0"
        /*0030*/ 	.string	"-v  -suppress-debug-info  -lineinfo  -arch sm_100a "



//--------------------- .note.nv.cuver            --------------------------
	.section	.note.nv.cuver,"",@"SHT_NOTE"
	.sectionflags	@"SHF_NOTE_NV_CUVER"
        /*0018*/ 	.short	0x0001
        /*001a*/ 	.short	0x0064
        /*001c*/ 	.short	0x0001
        /*001e*/ 	.short	0x0000
        /*0020*/ 	.short	0x0001
        /*0022*/ 	.short	0x0000


//--------------------- .nv.info                  --------------------------
	.section	.nv.info,"",@"SHT_CUDA_INFO"
	.align	4


	//----- nvinfo : EIATTR_REGCOUNT
	.align		4
        /*0000*/ 	.byte	0x04, 0x2f
        /*0002*/ 	.short	(.L_4 - .L_3)
	.align		4
.L_3:
        /*0004*/ 	.word	index@(matmul_kernel)
        /*0008*/ 	.word	0x000000ff


	//----- nvinfo : EIATTR_FRAME_SIZE
	.align		4
.L_4:
        /*000c*/ 	.byte	0x04, 0x11
        /*000e*/ 	.short	(.L_6 - .L_5)
	.align		4
.L_5:
        /*0010*/ 	.word	index@($__internal_2_$__cuda_sm10x_tcgen05_guardrail_trap_unallocated_columns_being_dealloced)
        /*0014*/ 	.word	0x000001c8


	//----- nvinfo : EIATTR_FRAME_SIZE
	.align		4
.L_6:
        /*0018*/ 	.byte	0x04, 0x11
        /*001a*/ 	.short	(.L_8 - .L_7)
	.align		4
.L_7:
        /*001c*/ 	.word	index@($__internal_1_$__cuda_sm10x_tcgen05_guardrail_trap_phase_invalid_during_alloc)
        /*0020*/ 	.word	0x000001c8


	//----- nvinfo : EIATTR_FRAME_SIZE
	.align		4
.L_8:
        /*0024*/ 	.byte	0x04, 0x11
        /*0026*/ 	.short	(.L_10 - .L_9)
	.align		4
.L_9:
        /*0028*/ 	.word	index@($__internal_0_$__cuda_sm10x_tcgen05_guardrail_trap_col_being_dealloced_not_returned_by_alloc)
        /*002c*/ 	.word	0x000001c8


	//----- nvinfo : EIATTR_FRAME_SIZE
	.align		4
.L_10:
        /*0030*/ 	.byte	0x04, 0x11
        /*0032*/ 	.short	(.L_12 - .L_11)
	.align		4
.L_11:
        /*0034*/ 	.word	index@(matmul_kernel)
        /*0038*/ 	.word	0x000001c8


	//----- nvinfo : EIATTR_MIN_STACK_SIZE
	.align		4
.L_12:
        /*003c*/ 	.byte	0x04, 0x12
        /*003e*/ 	.short	(.L_14 - .L_13)
	.align		4
.L_13:
        /*0040*/ 	.word	index@(matmul_kernel)
        /*0044*/ 	.word	0x000001c8
.L_14:


//--------------------- .nv.info.matmul_kernel    --------------------------
	.section	.nv.info.matmul_kernel,"",@"SHT_CUDA_INFO"
	.sectionflags	@""
	.align	4


	//----- nvinfo : EIATTR_CUDA_API_VERSION
	.align		4
        /*0000*/ 	.byte	0x04, 0x37
        /*0002*/ 	.short	(.L_16 - .L_15)
.L_15:
        /*0004*/ 	.word	0x00000081


	//----- nvinfo : EIATTR_KPARAM_INFO
	.align		4
.L_16:
        /*0008*/ 	.byte	0x04, 0x17
        /*000a*/ 	.short	(.L_18 - .L_17)
.L_17:
        /*000c*/ 	.word	0x00000000
        /*0010*/ 	.short	0x000d
        /*0012*/ 	.short	0x0048
        /*0014*/ 	.byte	0x00, 0xf4, 0x21, 0x00


	//----- nvinfo : EIATTR_KPARAM_INFO
	.align		4
.L_18:
        /*0018*/ 	.byte	0x04, 0x17
        /*001a*/ 	.short	(.L_20 - .L_19)
.L_19:
        /*001c*/ 	.word	0x00000000
        /*0020*/ 	.short	0x000c
        /*0022*/ 	.short	0x0040
        /*0024*/ 	.byte	0x00, 0xf4, 0x21, 0x00


	//----- nvinfo : EIATTR_KPARAM_INFO
	.align		4
.L_20:
        /*0028*/ 	.byte	0x04, 0x17
        /*002a*/ 	.short	(.L_22 - .L_21)
.L_21:
        /*002c*/ 	.word	0x00000000
        /*0030*/ 	.short	0x000b
        /*0032*/ 	.short	0x0038
        /*0034*/ 	.byte	0x00, 0xf0, 0x11, 0x00


	//----- nvinfo : EIATTR_KPARAM_INFO
	.align		4
.L_22:
        /*0038*/ 	.byte	0x04, 0x17
        /*003a*/ 	.short	(.L_24 - .L_23)
.L_23:
        /*003c*/ 	.word	0x00000000
        /*0040*/ 	.short	0x000a
        /*0042*/ 	.short	0x0034
        /*0044*/ 	.byte	0x00, 0xf0, 0x11, 0x00


	//----- nvinfo : EIATTR_KPARAM_INFO
	.align		4
.L_24:
        /*0048*/ 	.byte	0x04, 0x17
        /*004a*/ 	.short	(.L_26 - .L_25)
.L_25:
        /*004c*/ 	.word	0x00000000
        /*0050*/ 	.short	0x0009
        /*0052*/ 	.short	0x0030
        /*0054*/ 	.byte	0x00, 0xf0, 0x11, 0x00


	//----- nvinfo : EIATTR_KPARAM_INFO
	.align		4
.L_26:
        /*0058*/ 	.byte	0x04, 0x17
        /*005a*/ 	.short	(.L_28 - .L_27)
.L_27:
        /*005c*/ 	.word	0x00000000
        /*0060*/ 	.short	0x0008
        /*0062*/ 	.short	0x002c
        /*0064*/ 	.byte	0x00, 0xf0, 0x11, 0x00


	//----- nvinfo : EIATTR_KPARAM_INFO
	.align		4
.L_28:
        /*0068*/ 	.byte	0x04, 0x17
        /*006a*/ 	.short	(.L_30 - .L_29)
.L_29:
        /*006c*/ 	.word	0x00000000
        /*0070*/ 	.short	0x0007
        /*0072*/ 	.short	0x0028
        /*0074*/ 	.byte	0x00, 0xf0, 0x11, 0x00


	//----- nvinfo : EIATTR_KPARAM_INFO
	.align		4
.L_30:
        /*0078*/ 	.byte	0x04, 0x17
        /*007a*/ 	.short	(.L_32 - .L_31)
.L_31:
        /*007c*/ 	.word	0x00000000
        /*0080*/ 	.short	0x0006
        /*0082*/ 	.short	0x0024
        /*0084*/ 	.byte	0x00, 0xf0, 0x11, 0x00


	//----- nvinfo : EIATTR_KPARAM_INFO
	.align		4
.L_32:
        /*0088*/ 	.byte	0x04, 0x17
        /*008a*/ 	.short	(.L_34 - .L_33)
.L_33:
        /*008c*/ 	.word	0x00000000
        /*0090*/ 	.short	0x0005
        /*0092*/ 	.short	0x0020
        /*0094*/ 	.byte	0x00, 0xf0, 0x11, 0x00


	//----- nvinfo : EIATTR_KPARAM_INFO
	.align		4
.L_34:
        /*0098*/ 	.byte	0x04, 0x17
        /*009a*/ 	.short	(.L_36 - .L_35)
.L_35:
        /*009c*/ 	.word	0x00000000
        /*00a0*/ 	.short	0x0004
        /*00a2*/ 	.short	0x001c
        /*00a4*/ 	.byte	0x00, 0xf0, 0x11, 0x00


	//----- nvinfo : EIATTR_KPARAM_INFO
	.align		4
.L_36:
        /*00a8*/ 	.byte	0x04, 0x17
        /*00aa*/ 	.short	(.L_38 - .L_37)
.L_37:
        /*00ac*/ 	.word	0x00000000
        /*00b0*/ 	.short	0x0003
        /*00b2*/ 	.short	0x0018
        /*00b4*/ 	.byte	0x00, 0xf0, 0x11, 0x00


	//----- nvinfo : EIATTR_KPARAM_INFO
	.align		4
.L_38:
        /*00b8*/ 	.byte	0x04, 0x17
        /*00ba*/ 	.short	(.L_40 - .L_39)
.L_39:
        /*00bc*/ 	.word	0x00000000
        /*00c0*/ 	.short	0x0002
        /*00c2*/ 	.short	0x0010
        /*00c4*/ 	.byte	0x00, 0xf4, 0x21, 0x00


	//----- nvinfo : EIATTR_KPARAM_INFO
	.align		4
.L_40:
        /*00c8*/ 	.byte	0x04, 0x17
        /*00ca*/ 	.short	(.L_42 - .L_41)
.L_41:
        /*00cc*/ 	.word	0x00000000
        /*00d0*/ 	.short	0x0001
        /*00d2*/ 	.short	0x0008
        /*00d4*/ 	.byte	0x00, 0xf4, 0x21, 0x00


	//----- nvinfo : EIATTR_KPARAM_INFO
	.align		4
.L_42:
        /*00d8*/ 	.byte	0x04, 0x17
        /*00da*/ 	.short	(.L_44 - .L_43)
.L_43:
        /*00dc*/ 	.word	0x00000000
        /*00e0*/ 	.short	0x0000
        /*00e2*/ 	.short	0x0000
        /*00e4*/ 	.byte	0x00, 0xf4, 0x21, 0x00


	//----- nvinfo : EIATTR_AT_ENTRY_FRAGMENTS
	.align		4
.L_44:
        /*00e8*/ 	.byte	0x04, 0x4f
        /*00ea*/ 	.short	(.L_46 - .L_45)


	//   ....[0]....
.L_45:
        /*00ec*/ 	.word	0x00000004


	//----- nvinfo : EIATTR_RESERVED_SMEM_USED
	.align		4
.L_46:
        /*00f0*/ 	.byte	0x01, 0x41
	.zero		2


	//----- nvinfo : EIATTR_SPARSE_MMA_MASK
	.align		4
        /*00f4*/ 	.byte	0x03, 0x50
        /*00f6*/ 	.short	0x0000


	//----- nvinfo : EIATTR_TCGEN05_1CTA_USED
	.align		4
        /*00f8*/ 	.byte	0x01, 0x51
	.zero		2


	//----- nvinfo : EIATTR_MAXREG_COUNT
	.align		4
        /*00fc*/ 	.byte	0x03, 0x1b
        /*00fe*/ 	.short	0x00ff


	//----- nvinfo : EIATTR_NUM_BARRIERS
	.align		4
        /*0100*/ 	.byte	0x02, 0x4c
        /*0102*/ 	.byte	0x01
	.zero		1


	//----- nvinfo : EIATTR_ANNOTATIONS
	.align		4
        /*0104*/ 	.byte	0x04, 0x55
        /*0106*/ 	.short	(.L_48 - .L_47)


	//   ....[0]....
.L_47:
        /*0108*/ 	.word	0x00000001
        /*010c*/ 	.byte	0xd0, 0x0b, 0x00, 0x00, 0x01, 0x00, 0x00, 0x00, 0xf0, 0x1a, 0x00, 0x00, 0x01, 0x00, 0x00, 0x00
        /* <DEDUP_REMOVED lines=200> */
        /*0d9c*/ 	.byte	0x10, 0xf3, 0x00, 0x00, 0x01, 0x00, 0x00, 0x00, 0x60, 0xfb, 0x00, 0x00


	//----- nvinfo : EIATTR_INT_WARP_WIDE_INSTR_OFFSETS
	.align		4
.L_48:
        /*0da8*/ 	.byte	0x04, 0x31
        /*0daa*/ 	.short	(.L_50 - .L_49)


	//   ....[0]....
.L_49:
        /*0dac*/ 	.word	0x00001d40


	//   ....[1]....
        /*0db0*/ 	.word	0x00001d50


	//   ....[2]....
        /*0db4*/ 	.word	0x00006940


	//   ....[3]....
        /*0db8*/ 	.word	0x000112f0


	//   ....[4]....
        /*0dbc*/ 	.word	0x00011340


	//----- nvinfo : EIATTR_COOP_GROUP_MASK_REGIDS
	.align		4
.L_50:
        /*0dc0*/ 	.byte	0x04, 0x29
        /*0dc2*/ 	.short	(.L_52 - .L_51)


	//   ....[0]....
.L_51:
        /*0dc4*/ 	.word	0xffffffff


	//   ....[1]....
        /*0dc8*/ 	.word	0xffffffff


	//   ....[2]....
        /*0dcc*/ 	.word	0xffffffff


	//   ....[3]....
        /*0dd0*/ 	.word	0xffffffff


	//----- nvinfo : EIATTR_COOP_GROUP_INSTR_OFFSETS
	.align		4
.L_52:
        /*0dd4*/ 	.byte	0x04, 0x28
        /*0dd6*/ 	.short	(.L_54 - .L_53)


	//   ....[0]....
.L_53:
        /*0dd8*/ 	.word	0x00000080


	//   ....[1]....
        /*0ddc*/ 	.word	0x00000340


	//   ....[2]....
        /*0de0*/ 	.word	0x00011180


	//   ....[3]....
        /*0de4*/ 	.word	0x000113f0


	//----- nvinfo : EIATTR_VRC_CTA_INIT_COUNT
	.align		4
.L_54:
        /*0de8*/ 	.byte	0x02, 0x4a
        /*0dea*/ 	.byte	0x80
	.zero		1


	//----- nvinfo : EIATTR_MBARRIER_INSTR_OFFSETS
	.align		4
        /*0dec*/ 	.byte	0x04, 0x39
        /*0dee*/ 	.short	(.L_56 - .L_55)


	//   ....[0]....
.L_55:
        /*0df0*/ 	.word	0x00001f10
        /*0df4*/ 	.word	0x000000ff
        /*0df8*/ 	.word	0x00000000
        /*0dfc*/ 	.short	0x0100
        /*0dfe*/ 	.byte	0x06
	.zero		1


	//   ....[1]....
        /*0e00*/ 	.word	0x00006980
        /*0e04*/ 	.word	0x000000ff
        /*0e08*/ 	.word	0x00008008
        /*0e0c*/ 	.short	0x0100
        /*0e0e*/ 	.byte	0x09
	.zero		1


	//   ....[2]....
        /*0e10*/ 	.word	0x0000b5d0
        /*0e14*/ 	.word	0x000000ff
        /*0e18*/ 	.word	0x00000000
        /*0e1c*/ 	.short	0x010a
        /*0e1e*/ 	.byte	0x06
	.zero		1


	//   ....[3]....
        /*0e20*/ 	.word	0x0000fb40
        /*0e24*/ 	.word	0x000000ff
        /*0e28*/ 	.word	0x00000000
        /*0e2c*/ 	.short	0x010a
        /*0e2e*/ 	.byte	0x06
	.zero		1


	//   ....[4]....
        /*0e30*/ 	.word	0x0000fbe0
        /*0e34*/ 	.word	0x000000ff
        /*0e38*/ 	.word	0x00008000
        /*0e3c*/ 	.short	0x0108
        /*0e3e*/ 	.byte	0x09
	.zero		1


	//   ....[5]....
        /*0e40*/ 	.word	0x0000fc80
        /*0e44*/ 	.word	0x000000ff
        /*0e48*/ 	.word	0x00008008
        /*0e4c*/ 	.short	0x0108
        /*0e4e*/ 	.byte	0x09
	.zero		1


	//   ....[6]....
        /*0e50*/ 	.word	0x00011410
        /*0e54*/ 	.word	0x000000ff
        /*0e58*/ 	.word	0x00000000
        /*0e5c*/ 	.short	0x010a
        /*0e5e*/ 	.byte	0x06
	.zero		1


	//   ....[7]....
        /*0e60*/ 	.word	0x00011440
        /*0e64*/ 	.word	0x000000ff
        /*0e68*/ 	.word	0x00000000
        /*0e6c*/ 	.short	0x010a
        /*0e6e*/ 	.byte	0x06
	.zero		1


	//----- nvinfo : EIATTR_NUM_MBARRIERS
	.align		4
.L_56:
        /*0e70*/ 	.byte	0x03, 0x38
        /*0e72*/ 	.short	0x0002


	//----- nvinfo : EIATTR_EXIT_INSTR_OFFSETS
	.align		4
        /*0e74*/ 	.byte	0x04, 0x1c
        /*0e76*/ 	.short	(.L_58 - .L_57)


	//   ....[0]....
.L_57:
        /*0e78*/ 	.word	0x00011400


	//----- nvinfo : EIATTR_REQNTID
	.align		4
.L_58:
        /*0e7c*/ 	.byte	0x04, 0x10
        /*0e7e*/ 	.short	(.L_60 - .L_59)
.L_59:
        /*0e80*/ 	.word	0x00000080
        /*0e84*/ 	.word	0x00000001
        /*0e88*/ 	.word	0x00000001


	//----- nvinfo : EIATTR_CRS_STACK_SIZE
	.align		4
.L_60:
        /*0e8c*/ 	.byte	0x04, 0x1e
        /*0e8e*/ 	.short	(.L_62 - .L_61)
.L_61:
        /*0e90*/ 	.word	0x00000000


	//----- nvinfo : EIATTR_CBANK_PARAM_SIZE
	.align		4
.L_62:
        /*0e94*/ 	.byte	0x03, 0x19
        /*0e96*/ 	.short	0x0050


	//----- nvinfo : EIATTR_PARAM_CBANK
	.align		4
        /*0e98*/ 	.byte	0x04, 0x0a
        /*0e9a*/ 	.short	(.L_64 - .L_63)
	.align		4
.L_63:
        /*0e9c*/ 	.word	index@(.nv.constant0.matmul_kernel)
        /*0ea0*/ 	.short	0x0380
        /*0ea2*/ 	.short	0x0050


	//----- nvinfo : EIATTR_SW_WAR
	.align		4
.L_64:
        /*0ea4*/ 	.byte	0x04, 0x36
        /*0ea6*/ 	.short	(.L_66 - .L_65)
.L_65:
        /*0ea8*/ 	.word	0x00000008
.L_66:


//--------------------- .nv.compat                --------------------------
	.section	.nv.compat,"",@"SHT_CUDA_COMPAT_INFO"
	.align	4
        /*0000*/ 	.byte	0x02, 0x02, 0x02, 0x00, 0x02, 0x05, 0x05, 0x00, 0x02, 0x03, 0x00, 0x00, 0x02, 0x06, 0x01, 0x00


//--------------------- .nv.callgraph             --------------------------
	.section	.nv.callgraph,"",@"SHT_CUDA_CALLGRAPH"
	.align	4
	.sectionentsize	8
	.align		4
        /*0000*/ 	.word	0x00000000
	.align		4
        /*0004*/ 	.word	0xffffffff
	.align		4
        /*0008*/ 	.word	0x00000000
	.align		4
        /*000c*/ 	.word	0xfffffffe
	.align		4
        /*0010*/ 	.word	0x00000000
	.align		4
        /*0014*/ 	.word	0xfffffffd
	.align		4
        /*0018*/ 	.word	0x00000000
	.align		4
        /*001c*/ 	.word	0xfffffffc


//--------------------- .text.matmul_kernel       --------------------------
	.section	.text.matmul_kernel,"ax",@progbits
	.align	128
        .global         matmul_kernel
        .type           matmul_kernel,@function
        .size           matmul_kernel,(.L_x_20 - matmul_kernel)
        .other          matmul_kernel,@"STO_CUDA_ENTRY STV_DEFAULT"
matmul_kernel:
.text.matmul_kernel:
[----:B------:R-:W0:Y:S01]  /*0000*/  LDC R1, c[0x0][0x37c] ;  /* 0x0000df00ff017b82 */ /* 0x000e220000000800 */
[----:B------:R-:W1:Y:S01]  /*0010*/  S2R R0, SR_TID.X ;  /* 0x0000000000007919 */ /* 0x000e620000002100 */
[----:B0-----:R-:W-:Y:S01]  /*0020*/  VIADD R1, R1, 0xfffffe38 ;  /* 0xfffffe3801017836 */ /* 0x001fe20000000000 */
[----:B------:R-:W0:Y:S01]  /*0030*/  LDCU.64 UR20, c[0x0][0x358] ;  /* 0x00006b00ff1477ac */ /* 0x000e220008000a00 */
[----:B-1----:R-:W-:-:S13]  /*0040*/  ISETP.GE.U32.AND P0, PT, R0, 0x20, PT ;  /* 0x000000200000780c */ /* 0x002fda0003f06070 */
[----:B------:R-:W-:Y:S02]  /*0050*/  VOTEU.ANY UP0, P0 ;  /* 0x0000000000ff7886 */ /* 0x000fe40000000100 */
[----:B------:R-:W-:Y:S05]  /*0060*/  BRA.U UP0, `(.L_x_0) ;  /* 0x0000000100b87547 */ /* 0x000fea000b800000 */
[----:B------:R-:W1:Y:S01]  /*0070*/  S2UR UR6, SR_CgaCtaId ;  /* 0x00000000000679c3 */ /* 0x000e620000008800 */
[----:B------:R-:W-:Y:S01]  /*0080*/  NOP ;  /* 0x0000000000007918 */ /* 0x000fe20000000000 */
[----:B------:R-:W-:Y:S02]  /*0090*/  UMOV UR4, 0x40 ;  /* 0x0000004000047882 */ /* 0x000fe40000000000 */
[----:B-1----:R-:W-:-:S09]  /*00a0*/  ULEA UR4, UR6, UR4, 0x18 ;  /* 0x0000000406047291 */ /* 0x002fd2000f8ec0ff */
[----:B------:R-:W1:Y:S01]  /*00b0*/  LDS.U8 R0, [UR4] ;  /* 0x00000004ff007984 */ /* 0x000e620008000000 */
[----:B------:R-:W-:Y:S02]  /*00c0*/  UMOV UR4, 0x400 ;  /* 0x0000040000047882 */ /* 0x000fe40000000000 */
[----:B------:R-:W-:Y:S01]  /*00d0*/  ULEA UR4, UR6, UR4, 0x18 ;  /* 0x0000000406047291 */ /* 0x000fe2000f8ec0ff */
[----:B-1----:R-:W-:-:S13]  /*00e0*/  ISETP.NE.AND P0, PT, R0, RZ, PT ;  /* 0x000000ff0000720c */ /* 0x002fda0003f05270 */
[----:B------:R-:W-:Y:S05]  /*00f0*/  @P0 BRA `(.L_x_1) ;  /* 0x00000000007c0947 */ /* 0x000fea0003800000 */
[----:B------:R-:W-:-:S13]  /*0100*/  ELECT P0, URZ, PT ;  /* 0x0000000000ff782f */ /* 0x000fda0003800000 */
[----:B------:R-:W-:Y:S05]  /*0110*/  @!P0 BRA `(.L_x_2) ;  /* 0x0000000000848947 */ /* 0x000fea0003800000 */
[----:B------:R-:W-:Y:S01]  /*0120*/  UMOV UR5, 0x2 ;  /* 0x0000000200057882 */ /* 0x000fe20000000000 */
[----:B------:R-:W-:Y:S02]  /*0130*/  IMAD.MOV.U32 R4, RZ, RZ, 0x1 ;  /* 0x00000001ff047424 */ /* 0x000fe400078e00ff */
[----:B------:R-:W-:Y:S02]  /*0140*/  IMAD.MOV.U32 R5, RZ, RZ, 0x3 ;  /* 0x00000003ff057424 */ /* 0x000fe400078e00ff */
[----:B------:R-:W-:Y:S04]  /*0150*/  DEPBAR.LE SB1, 0x36 ;  /* 0x00009d800000791a */ /* 0x000fe80000000000 */
[----:B------:R-:W1:Y:S02]  /*0160*/  UTCATOMSWS.FIND_AND_SET.ALIGN UP1, UR5, UR5 ;  /* 0x00000005000575e3 */ /* 0x000e640008020800 */
[----:B-1----:R-:W-:-:S04]  /*0170*/  PLOP3.LUT P0, PT, PT, PT, UP1, 0x80, 0x8 ;  /* 0x000000000008781c */ /* 0x002fc80003f0f018 */
[----:B------:R-:W-:-:S04]  /*0180*/  SEL R0, RZ, 0xffffffff, !P0 ;  /* 0xffffffffff007807 */ /* 0x000fc80004000000 */
[----:B------:R-:W-:Y:S01]  /*0190*/  ISETP.NE.AND P0, PT, R0, RZ, PT ;  /* 0x000000ff0000720c */ /* 0x000fe20003f05270 */
[----:B------:R-:W-:-:S12]  /*01a0*/  IMAD.U32 R0, RZ, RZ, UR5 ;  /* 0x00000005ff007e24 */ /* 0x000fd8000f8e00ff */
[----:B------:R-:W-:Y:S05]  /*01b0*/  @P0 BRA `(.L_x_3) ;  /* 0x0000000000240947 */ /* 0x000fea0003800000 */
.L_x_4:
[----:B------:R-:W-:Y:S05]  /*01c0*/  NANOSLEEP 0x64 ;  /* 0x000000640000795d */ /* 0x000fea0003800000 */
[----:B------:R-:W-:-:S05]  /*01d0*/  UMOV UR5, 0x2 ;  /* 0x0000000200057882 */ /* 0x000fca0000000000 */
[----:B------:R-:W-:Y:S04]  /*01e0*/  DEPBAR.LE SB1, 0x36 ;  /* 0x00009d800000791a */ /* 0x000fe80000000000 */
[----:B------:R-:W1:Y:S02]  /*01f0*/  UTCATOMSWS.FIND_AND_SET.ALIGN UP1, UR5, UR5 ;  /* 0x00000005000575e3 */ /* 0x000e640008020800 */
[----:B-1----:R-:W-:-:S04]  /*0200*/  PLOP3.LUT P0, PT, PT, PT, UP1, 0x80, 0x8 ;  /* 0x000000000008781c */ /* 0x002fc80003f0f018 */
[----:B------:R-:W-:-:S04]  /*0210*/  SEL R0, RZ, 0xffffffff, !P0 ;  /* 0xffffffffff007807 */ /* 0x000fc80004000000 */
[----:B------:R-:W-:Y:S01]  /*0220*/  ISETP.NE.AND P0, PT, R0, RZ, PT ;  /* 0x000000ff0000720c */ /* 0x000fe20003f05270 */
[----:B------:R-:W-:-:S12]  /*0230*/  IMAD.U32 R0, RZ, RZ, UR5 ;  /* 0x00000005ff007e24 */ /* 0x000fd8000f8e00ff */
[----:B------:R-:W-:Y:S05]  /*0240*/  @!P0 BRA `(.L_x_4) ;  /* 0xfffffffc00dc8947 */ /* 0x000fea000383ffff */
.L_x_3:
[C---:B------:R-:W-:Y:S01]  /*0250*/  VIADD R3, R0.reuse, 0x10 ;  /* 0x0000001000037836 */ /* 0x040fe20000000000 */
[----:B------:R-:W-:Y:S01]  /*0260*/  UMOV UR5, 0x50 ;  /* 0x0000005000057882 */ /* 0x000fe20000000000 */
[----:B------:R-:W-:Y:S01]  /*0270*/  SHF.L.U32 R2, R5, R0, RZ ;  /* 0x0000000005027219 */ /* 0x000fe200000006ff */
[----:B------:R-:W-:Y:S01]  /*0280*/  ULEA UR5, UR6, UR5, 0x18 ;  /* 0x0000000506057291 */ /* 0x000fe2000f8ec0ff */
[----:B------:R-:W-:Y:S01]  /*0290*/  IMAD.SHL.U32 R0, R0, 0x20, RZ ;  /* 0x0000002000007824 */ /* 0x000fe200078e00ff */
[----:B------:R-:W-:-:S04]  /*02a0*/  SHF.L.U32 R3, R4, R3, RZ ;  /* 0x0000000304037219 */ /* 0x000fc800000006ff */
[----:B------:R-:W-:-:S05]  /*02b0*/  LOP3.LUT R2, R3, R2, RZ, 0xfc, !PT ;  /* 0x0000000203027212 */ /* 0x000fca00078efcff */
[----:B------:R1:W-:Y:S04]  /*02c0*/  ATOMS.OR RZ, [UR5], R2 ;  /* 0x00000002ffff798c */ /* 0x0003e8000b000005 */
[----:B------:R1:W-:Y:S01]  /*02d0*/  STS [UR4], R0 ;  /* 0x00000000ff007988 */ /* 0x0003e20008000804 */
[----:B------:R-:W-:Y:S05]  /*02e0*/  BRA `(.L_x_2) ;  /* 0x0000000000107947 */ /* 0x000fea0003800000 */
.L_x_1:
[----:B------:R-:W-:Y:S01]  /*02f0*/  IMAD.MOV.U32 R0, RZ, RZ, -0x1 ;  /* 0xffffffffff007424 */ /* 0x000fe200078e00ff */
[----:B------:R-:W-:-:S04]  /*0300*/  MOV R2, 0x330 ;  /* 0x0000033000027802 */ /* 0x000fc80000000f00 */
[----:B------:R1:W-:Y:S03]  /*0310*/  STS [UR4], R0 ;  /* 0x00000000ff007988 */ /* 0x0003e60008000804 */
[----:B01----:R-:W-:Y:S05]  /*0320*/  CALL.REL.NOINC `($__internal_1_$__cuda_sm10x_tcgen05_guardrail_trap_phase_invalid_during_alloc) ;  /* 0x00000110005c7944 */ /* 0x003fea0003c00000 */
.L_x_2:
[----:B------:R-:W-:Y:S05]  /*0330*/  WARPSYNC.ALL ;  /* 0x0000000000007948 */ /* 0x000fea0003800000 */
[----:B------:R-:W-:Y:S01]  /*0340*/  NOP ;  /* 0x0000000000007918 */ /* 0x000fe20000000000 */
.L_x_0:
[----:B------:R-:W2:Y:S01]  /*0350*/  LDC.64 R100, c[0x0][0x398] ;  /* 0x0000e600ff647b82 */ /* 0x000ea20000000a00 */
[----:B------:R-:W3:Y:S01]  /*0360*/  S2R R5, SR_CTAID.X ;  /* 0x0000000000057919 */ /* 0x000ee20000002500 */
[----:B------:R-:W-:Y:S01]  /*0370*/  UMOV UR9, 0x400 ;  /* 0x0000040000097882 */ /* 0x000fe20000000000 */
[----:B------:R-:W4:Y:S01]  /*0380*/  LDCU UR22, c[0x0][0x3a0] ;  /* 0x00007400ff1677ac */ /* 0x000f220008000800 */
[----:B------:R-:W5:Y:S01]  /*0390*/  S2R R13, SR_TID.X ;  /* 0x00000000000d7919 */ /* 0x000f620000002100 */
[----:B------:R-:W1:Y:S03]  /*03a0*/  LDCU.64 UR12, c[0x0][0x3a8] ;  /* 0x00007500ff0c77ac */ /* 0x000e660008000a00 */
[----:B------:R-:W0:Y:S01]  /*03b0*/  S2UR UR5, SR_CgaCtaId ;  /* 0x00000000000579c3 */ /* 0x000e220000008800 */
[----:B------:R-:W0:Y:S01]  /*03c0*/  LDCU UR14, c[0x0][0x3a4] ;  /* 0x00007480ff0e77ac */ /* 0x000e220008000800 */
[----:B------:R-:W-:Y:S01]  /*03d0*/  UMOV UR7, 0x1 ;  /* 0x0000000100077882 */ /* 0x000fe20000000000 */
[----:B------:R-:W0:Y:S01]  /*03e0*/  LDCU.128 UR16, c[0x0][0x380] ;  /* 0x00007000ff1077ac */ /* 0x000e220008000c00 */
[----:B----4-:R-:W-:Y:S01]  /*03f0*/  UIADD3 UR24, UPT, UPT, UR22, 0x7f, URZ ;  /* 0x0000007f16187890 */ /* 0x010fe2000fffe0ff */
[----:B-12---:R-:W-:Y:S01]  /*0400*/  VIADD R0, R101, 0x3f ;  /* 0x0000003f65007836 */ /* 0x006fe20000000000 */
[----:B------:R-:W-:-:S02]  /*0410*/  IABS R77, R101 ;  /* 0x00000065004d7213 */ /* 0x000fc40000000000 */
[----:B------:R-:W-:Y:S01]  /*0420*/  UISETP.GT.AND UP1, UPT, UR24, 0x7f, UPT ;  /* 0x0000007f1800788c */ /* 0x000fe2000bf24270 */
[----:B------:R-:W-:Y:S01]  /*0430*/  IMAD.U32 R32, RZ, RZ, UR12 ;  /* 0x0000000cff207e24 */ /* 0x000fe2000f8e00ff */
[----:B------:R-:W-:Y:S01]  /*0440*/  SHF.R.S32.HI R3, RZ, 0x1f, R0 ;  /* 0x0000001fff037819 */ /* 0x000fe20000011400 */
[----:B------:R-:W-:Y:S01]  /*0450*/  IMAD.U32 R59, RZ, RZ, UR12 ;  /* 0x0000000cff3b7e24 */ /* 0x000fe2000f8e00ff */
[----:B0-----:R-:W-:Y:S02]  /*0460*/  ULEA UR9, UR5, UR9, 0x18 ;  /* 0x0000000905097291 */ /* 0x001fe4000f8ec0ff */
[----:B------:R-:W-:Y:S01]  /*0470*/  LEA.HI R3, R3, R0, RZ, 0x6 ;  /* 0x0000000003037211 */ /* 0x000fe200078f30ff */
[----:B------:R-:W-:Y:S01]  /*0480*/  BAR.SYNC.DEFER_BLOCKING 0x0 ;  /* 0x0000000000007b1d */ /* 0x000fe20000010000 */
[----:B---3--:R-:W-:Y:S01]  /*0490*/  IABS R8, R5 ;  /* 0x0000000500087213 */ /* 0x008fe20000000000 */
[----:B------:R-:W-:Y:S01]  /*04a0*/  UIADD3 UR6, UPT, UPT, UR9, 0x8000, URZ ;  /* 0x0000800009067890 */ /* 0x000fe2000fffe0ff */
[----:B------:R-:W-:-:S05]  /*04b0*/  SHF.R.S32.HI R3, RZ, 0x6, R3 ;  /* 0x00000006ff037819 */ /* 0x000fca0000011403 */
[----:B------:R-:W-:-:S05]  /*04c0*/  IMAD.SHL.U32 R4, R3, 0x8, RZ ;  /* 0x0000000803047824 */ /* 0x000fca00078e00ff */
[-C--:B------:R-:W-:Y:S02]  /*04d0*/  IABS R7, R4.reuse ;  /* 0x0000000400077213 */ /* 0x080fe40000000000 */
[----:B------:R-:W-:Y:S02]  /*04e0*/  IABS R10, R4 ;  /* 0x00000004000a7213 */ /* 0x000fe40000000000 */
[----:B------:R-:W0:Y:S01]  /*04f0*/  I2F.RP R0, R7 ;  /* 0x0000000700007306 */ /* 0x000e220000209400 */
[----:B------:R-:W1:Y:S07]  /*0500*/  LDS R11, [UR9] ;  /* 0x00000009ff0b7984 */ /* 0x000e6e0008000800 */
[----:B0-----:R-:W0:Y:S02]  /*0510*/  MUFU.RCP R0, R0 ;  /* 0x0000000000007308 */ /* 0x001e240000001000 */
[----:B0-----:R-:W-:-:S02]  /*0520*/  VIADD R2, R0, 0xffffffe ;  /* 0x0ffffffe00027836 */ /* 0x001fc40000000000 */
[----:B------:R-:W-:-:S04]  /*0530*/  IMAD.MOV R0, RZ, RZ, -R10 ;  /* 0x000000ffff007224 */ /* 0x000fc800078e0a0a */
[----:B------:R0:W2:Y:S02]  /*0540*/  F2I.FTZ.U32.TRUNC.NTZ R3, R2 ;  /* 0x0000000200037305 */ /* 0x0000a4000021f000 */
[----:B0-----:R-:W-:Y:S01]  /*0550*/  IMAD.MOV.U32 R2, RZ, RZ, RZ ;  /* 0x000000ffff027224 */ /* 0x001fe200078e00ff */
[----:B-1----:R-:W-:Y:S01]  /*0560*/  R2UR UR8, R11 ;  /* 0x000000000b0872ca */ /* 0x002fe200000e0000 */
[----:B--2---:R-:W-:-:S04]  /*0570*/  IMAD.MOV R6, RZ, RZ, -R3 ;  /* 0x000000ffff067224 */ /* 0x004fc800078e0a03 */
[----:B------:R-:W-:Y:S02]  /*0580*/  IMAD R9, R6, R7, RZ ;  /* 0x0000000706097224 */ /* 0x000fe400078e02ff */
[----:B------:R-:W-:Y:S02]  /*0590*/  IMAD.MOV.U32 R6, RZ, RZ, R8 ;  /* 0x000000ffff067224 */ /* 0x000fe400078e0008 */
[----:B------:R-:W-:-:S06]  /*05a0*/  IMAD.HI.U32 R3, R3, R9, R2 ;  /* 0x0000000903037227 */ /* 0x000fcc00078e0002 */
[----:B------:R-:W-:-:S04]  /*05b0*/  IMAD.HI.U32 R3, R3, R6, RZ ;  /* 0x0000000603037227 */ /* 0x000fc800078e00ff */
[----:B------:R-:W-:Y:S01]  /*05c0*/  IMAD R0, R3, R0, R6 ;  /* 0x0000000003007224 */ /* 0x000fe200078e0206 */
[----:B------:R-:W-:Y:S04]  /*05d0*/  BAR.SYNC.DEFER_BLOCKING 0x0 ;  /* 0x0000000000007b1d */ /* 0x000fe80000010000 */
[----:B------:R-:W-:-:S13]  /*05e0*/  ISETP.GT.U32.AND P1, PT, R7, R0, PT ;  /* 0x000000000700720c */ /* 0x000fda0003f24070 */
[----:B------:R-:W-:Y:S02]  /*05f0*/  @!P1 IMAD.IADD R0, R0, 0x1, -R7 ;  /* 0x0000000100009824 */ /* 0x000fe400078e0a07 */
[----:B------:R-:W-:Y:S01]  /*0600*/  @!P1 VIADD R3, R3, 0x1 ;  /* 0x0000000103039836 */ /* 0x000fe20000000000 */
[----:B------:R-:W-:Y:S02]  /*0610*/  ISETP.NE.AND P1, PT, R4, RZ, PT ;  /* 0x000000ff0400720c */ /* 0x000fe40003f25270 */
[----:B------:R-:W-:Y:S02]  /*0620*/  ISETP.GE.U32.AND P0, PT, R0, R7, PT ;  /* 0x000000070000720c */ /* 0x000fe40003f06070 */
[----:B------:R-:W-:-:S04]  /*0630*/  LOP3.LUT R0, R5, R4, RZ, 0x3c, !PT ;  /* 0x0000000405007212 */ /* 0x000fc800078e3cff */
[----:B------:R-:W-:Y:S01]  /*0640*/  ISETP.GE.AND P2, PT, R0, RZ, PT ;  /* 0x000000ff0000720c */ /* 0x000fe20003f46270 */
[----:B------:R-:W-:-:S06]  /*0650*/  VIADD R0, R100, 0x3f ;  /* 0x0000003f64007836 */ /* 0x000fcc0000000000 */
[----:B------:R-:W-:-:S04]  /*0660*/  @P0 VIADD R3, R3, 0x1 ;  /* 0x0000000103030836 */ /* 0x000fc80000000000 */
[----:B------:R-:W-:Y:S01]  /*0670*/  IMAD.MOV.U32 R2, RZ, RZ, R3 ;  /* 0x000000ffff027224 */ /* 0x000fe200078e0003 */
[----:B------:R-:W-:-:S03]  /*0680*/  SHF.R.S32.HI R3, RZ, 0x1f, R0 ;  /* 0x0000001fff037819 */ /* 0x000fc60000011400 */
[----:B------:R-:W-:Y:S01]  /*0690*/  @!P2 IMAD.MOV R2, RZ, RZ, -R2 ;  /* 0x000000ffff02a224 */ /* 0x000fe200078e0a02 */
[----:B------:R-:W-:Y:S02]  /*06a0*/  @!P1 LOP3.LUT R2, RZ, R4, RZ, 0x33, !PT ;  /* 0x00000004ff029212 */ /* 0x000fe400078e33ff */
[----:B------:R-:W-:-:S03]  /*06b0*/  LEA.HI R3, R3, R0, RZ, 0x6 ;  /* 0x0000000003037211 */ /* 0x000fc600078f30ff */
[----:B------:R-:W-:Y:S02]  /*06c0*/  IMAD.SHL.U32 R8, R2, 0x8, RZ ;  /* 0x0000000802087824 */ /* 0x000fe400078e00ff */
[----:B------:R-:W-:-:S03]  /*06d0*/  IMAD.MOV R2, RZ, RZ, -R2 ;  /* 0x000000ffff027224 */ /* 0x000fc600078e0a02 */
[----:B------:R-:W-:Y:S01]  /*06e0*/  LEA.HI.SX32 R3, R3, -R8, 0x1a ;  /* 0x8000000803037211 */ /* 0x000fe200078fd2ff */
[----:B------:R-:W-:Y:S02]  /*06f0*/  IMAD R9, R4, R2, R5 ;  /* 0x0000000204097224 */ /* 0x000fe400078e0205 */
[----:B------:R-:W-:Y:S01]  /*0700*/  IMAD.MOV.U32 R2, RZ, RZ, RZ ;  /* 0x000000ffff027224 */ /* 0x000fe200078e00ff */
[----:B------:R-:W-:Y:S02]  /*0710*/  VIMNMX R10, PT, PT, R3, 0x8, PT ;  /* 0x00000008030a7848 */ /* 0x000fe40003fe0100 */
[----:B------:R-:W-:Y:S02]  /*0720*/  IABS R4, R9 ;  /* 0x0000000900047213 */ /* 0x000fe40000000000 */
[----:B------:R-:W-:-:S04]  /*0730*/  IABS R6, R10 ;  /* 0x0000000a00067213 */ /* 0x000fc80000000000 */
[----:B------:R-:W0:Y:S08]  /*0740*/  I2F.RP R0, R6 ;  /* 0x0000000600007306 */ /* 0x000e300000209400 */
[----:B0-----:R-:W0:Y:S02]  /*0750*/  MUFU.RCP R0, R0 ;  /* 0x0000000000007308 */ /* 0x001e240000001000 */
[----:B0-----:R-:W-:Y:S01]  /*0760*/  VIADD R3, R0, 0xffffffe ;  /* 0x0ffffffe00037836 */ /* 0x001fe20000000000 */
[----:B------:R-:W-:-:S05]  /*0770*/  IABS R0, R10 ;  /* 0x0000000a00007213 */ /* 0x000fca0000000000 */
[----:B------:R-:W0:Y:S02]  /*0780*/  F2I.FTZ.U32.TRUNC.NTZ R3, R3 ;  /* 0x0000000300037305 */ /* 0x000e24000021f000 */
[----:B0-----:R-:W-:-:S04]  /*0790*/  IMAD.MOV R7, RZ, RZ, -R3 ;  /* 0x000000ffff077224 */ /* 0x001fc800078e0a03 */
[----:B------:R-:W-:Y:S01]  /*07a0*/  IMAD R5, R7, R6, RZ ;  /* 0x0000000607057224 */ /* 0x000fe200078e02ff */
[----:B------:R-:W-:-:S03]  /*07b0*/  IABS R7, R100 ;  /* 0x0000006400077213 */ /* 0x000fc60000000000 */
[----:B------:R-:W-:Y:S02]  /*07c0*/  IMAD.HI.U32 R2, R3, R5, R2 ;  /* 0x0000000503027227 */ /* 0x000fe400078e0002 */
[----:B------:R-:W0:Y:S02]  /*07d0*/  I2F.RP R5, R77 ;  /* 0x0000004d00057306 */ /* 0x000e240000209400 */
[----:B------:R-:W-:Y:S02]  /*07e0*/  IMAD.MOV.U32 R3, RZ, RZ, R4 ;  /* 0x000000ffff037224 */ /* 0x000fe400078e0004 */
[----:B------:R-:W-:Y:S02]  /*07f0*/  IMAD.MOV R4, RZ, RZ, -R0 ;  /* 0x000000ffff047224 */ /* 0x000fe400078e0a00 */
[----:B------:R-:W-:-:S04]  /*0800*/  IMAD.HI.U32 R0, R2, R3, RZ ;  /* 0x0000000302007227 */ /* 0x000fc800078e00ff */
[----:B------:R-:W-:Y:S02]  /*0810*/  IMAD R3, R0, R4, R3 ;  /* 0x0000000400037224 */ /* 0x000fe400078e0203 */
[----:B------:R-:W-:-:S03]  /*0820*/  IMAD.MOV.U32 R2, RZ, RZ, R7 ;  /* 0x000000ffff027224 */ /* 0x000fc600078e0007 */
[----:B------:R-:W-:Y:S01]  /*0830*/  ISETP.GT.U32.AND P1, PT, R6, R3, PT ;  /* 0x000000030600720c */ /* 0x000fe20003f24070 */
[----:B0-----:R-:W0:Y:S08]  /*0840*/  MUFU.RCP R5, R5 ;  /* 0x0000000500057308 */ /* 0x001e300000001000 */
[----:B------:R-:W1:Y:S04]  /*0850*/  I2F.RP R4, R2 ;  /* 0x0000000200047306 */ /* 0x000e680000209400 */
[----:B------:R-:W-:-:S02]  /*0860*/  @!P1 IMAD.IADD R3, R3, 0x1, -R6 ;  /* 0x0000000103039824 */ /* 0x000fc400078e0a06 */
[----:B------:R-:W-:Y:S01]  /*0870*/  @!P1 VIADD R0, R0, 0x1 ;  /* 0x0000000100009836 */ /* 0x000fe20000000000 */
[----:B------:R-:W-:Y:S02]  /*0880*/  ISETP.NE.AND P1, PT, R10, RZ, PT ;  /* 0x000000ff0a00720c */ /* 0x000fe40003f25270 */
[----:B------:R-:W-:Y:S01]  /*0890*/  ISETP.GE.U32.AND P0, PT, R3, R6, PT ;  /* 0x000000060300720c */ /* 0x000fe20003f06070 */
[----:B0-----:R-:W-:Y:S01]  /*08a0*/  VIADD R6, R5, 0xffffffe ;  /* 0x0ffffffe05067836 */ /* 0x001fe20000000000 */
[----:B------:R-:W-:Y:S02]  /*08b0*/  LOP3.LUT R3, R9, R10, RZ, 0x3c, !PT ;  /* 0x0000000a09037212 */ /* 0x000fe400078e3cff */
[--C-:B-----5:R-:W-:Y:S01]  /*08c0*/  SHF.R.U32.HI R5, RZ, 0x5, R13.reuse ;  /* 0x00000005ff057819 */ /* 0x120fe2000001160d */
[----:B------:R0:W2:Y:S01]  /*08d0*/  F2I.FTZ.U32.TRUNC.NTZ R7, R6 ;  /* 0x0000000600077305 */ /* 0x0000a2000021f000 */
[----:B------:R-:W-:Y:S02]  /*08e0*/  ISETP.GE.AND P2, PT, R3, RZ, PT ;  /* 0x000000ff0300720c */ /* 0x000fe40003f46270 */
[----:B------:R-:W-:-:S02]  /*08f0*/  SHF.R.U32.HI R3, RZ, 0x6, R13 ;  /* 0x00000006ff037819 */ /* 0x000fc4000001160d */
[----:B------:R-:W-:-:S03]  /*0900*/  R2UR UR11, R5 ;  /* 0x00000000050b72ca */ /* 0x000fc600000e0000 */
[----:B-1----:R-:W1:Y:S01]  /*0910*/  MUFU.RCP R4, R4 ;  /* 0x0000000400047308 */ /* 0x002e620000001000 */
[----:B------:R-:W-:Y:S01]  /*0920*/  @P0 VIADD R0, R0, 0x1 ;  /* 0x0000000100000836 */ /* 0x000fe20000000000 */
[----:B0-----:R-:W-:Y:S02]  /*0930*/  SGXT.U32 R6, R3, 0x1 ;  /* 0x000000010306781a */ /* 0x001fe40000000000 */
[----:B------:R-:W-:Y:S02]  /*0940*/  PLOP3.LUT P0, PT, PT, PT, UP1, 0x80, 0x8 ;  /* 0x000000000008781c */ /* 0x000fe40003f0f018 */
[----:B------:R-:W-:Y:S01]  /*0950*/  @!P2 IMAD.MOV R0, RZ, RZ, -R0 ;  /* 0x000000ffff00a224 */ /* 0x000fe200078e0a00 */
[----:B------:R-:W-:Y:S01]  /*0960*/  @!P1 LOP3.LUT R0, RZ, R10, RZ, 0x33, !PT ;  /* 0x0000000aff009212 */ /* 0x000fe200078e33ff */
[----:B--2---:R-:W-:Y:S01]  /*0970*/  IMAD.MOV R12, RZ, RZ, -R7 ;  /* 0x000000ffff0c7224 */ /* 0x004fe200078e0a07 */
[----:B------:R-:W-:Y:S01]  /*0980*/  ISETP.LT.AND P0, PT, R6, UR22, P0 ;  /* 0x0000001606007c0c */ /* 0x000fe20008701270 */
[----:B------:R-:W-:Y:S01]  /*0990*/  IMAD.MOV.U32 R6, RZ, RZ, RZ ;  /* 0x000000ffff067224 */ /* 0x000fe200078e00ff */
[----:B------:R-:W-:Y:S01]  /*09a0*/  USHF.L.U32 UR4, UR11, 0x15, URZ ;  /* 0x000000150b047899 */ /* 0x000fe200080006ff */
[----:B------:R-:W-:-:S02]  /*09b0*/  IMAD.MOV R3, RZ, RZ, -R0 ;  /* 0x000000ffff037224 */ /* 0x000fc400078e0a00 */
[----:B------:R-:W-:Y:S01]  /*09c0*/  IMAD.SHL.U32 R0, R0, 0x40, RZ ;  /* 0x0000004000007824 */ /* 0x000fe200078e00ff */
[----:B------:R-:W-:Y:S01]  /*09d0*/  ULOP3.LUT UR4, UR4, 0x600000, URZ, 0xc0, !UPT ;  /* 0x0060000004047892 */ /* 0x000fe2000f8ec0ff */
[----:B------:R-:W-:Y:S02]  /*09e0*/  IMAD R87, R12, R77, RZ ;  /* 0x0000004d0c577224 */ /* 0x000fe400078e02ff */
[----:B-1----:R-:W-:Y:S01]  /*09f0*/  VIADD R4, R4, 0xffffffe ;  /* 0x0ffffffe04047836 */ /* 0x002fe20000000000 */
[----:B------:R-:W-:Y:S01]  /*0a00*/  IABS R112, R0 ;  /* 0x0000000000707213 */ /* 0x000fe20000000000 */
[----:B------:R-:W-:Y:S01]  /*0a10*/  VIADD R83, R0, 0x2 ;  /* 0x0000000200537836 */ /* 0x000fe20000000000 */
[----:B------:R-:W-:Y:S01]  /*0a20*/  UIADD3 UR10, UPT, UPT, UR8, UR4, URZ ;  /* 0x00000004080a7290 */ /* 0x000fe2000fffe0ff */
[----:B------:R-:W0:Y:S01]  /*0a30*/  F2I.FTZ.U32.TRUNC.NTZ R5, R4 ;  /* 0x0000000400057305 */ /* 0x000e22000021f000 */
[----:B------:R-:W-:Y:S02]  /*0a40*/  IMAD R3, R10, R3, R9 ;  /* 0x000000030a037224 */ /* 0x000fe400078e0209 */
[----:B------:R-:W-:Y:S01]  /*0a50*/  IMAD.HI.U32 R87, R7, R87, R6 ;  /* 0x0000005707577227 */ /* 0x000fe200078e0006 */
[----:B------:R-:W-:-:S02]  /*0a60*/  IABS R10, R83 ;  /* 0x00000053000a7213 */ /* 0x000fc40000000000 */
[----:B------:R-:W-:Y:S01]  /*0a70*/  LOP3.LUT R6, R13, 0x3f, RZ, 0xc0, !PT ;  /* 0x0000003f0d067812 */ /* 0x000fe200078ec0ff */
[----:B------:R-:W-:Y:S02]  /*0a80*/  VIADD R113, R0, 0x4 ;  /* 0x0000000400717836 */ /* 0x000fe40000000000 */
[----:B------:R-:W-:-:S04]  /*0a90*/  IMAD.HI.U32 R9, R87, R10, RZ ;  /* 0x0000000a57097227 */ /* 0x000fc800078e00ff */
[----:B------:R-:W-:Y:S02]  /*0aa0*/  IMAD.MOV R9, RZ, RZ, -R9 ;  /* 0x000000ffff097224 */ /* 0x000fe400078e0a09 */
[----:B0-----:R-:W-:Y:S02]  /*0ab0*/  IMAD.MOV R11, RZ, RZ, -R5 ;  /* 0x000000ffff0b7224 */ /* 0x001fe400078e0a05 */
[----:B------:R-:W-:Y:S01]  /*0ac0*/  IMAD R115, R77, R9, R10 ;  /* 0x000000094d737224 */ /* 0x000fe200078e020a */
[----:B------:R-:W-:Y:S01]  /*0ad0*/  IABS R10, R113 ;  /* 0x00000071000a7213 */ /* 0x000fe20000000000 */
[----:B------:R-:W-:Y:S02]  /*0ae0*/  IMAD.MOV.U32 R4, RZ, RZ, RZ ;  /* 0x000000ffff047224 */ /* 0x000fe400078e00ff */
[----:B------:R-:W-:Y:S02]  /*0af0*/  IMAD R11, R11, R2, RZ ;  /* 0x000000020b0b7224 */ /* 0x000fe400078e02ff */
[----:B------:R-:W-:-:S02]  /*0b00*/  VIADD R81, R0, 0x3 ;  /* 0x0000000300517836 */ /* 0x000fc40000000000 */
[----:B------:R-:W-:-:S03]  /*0b10*/  IMAD.HI.U32 R4, R5, R11, R4 ;  /* 0x0000000b05047227 */ /* 0x000fc600078e0004 */
[----:B------:R-:W-:Y:S01]  /*0b20*/  IABS R116, R81 ;  /* 0x0000005100747213 */ /* 0x000fe20000000000 */
[----:B------:R-:W-:Y:S02]  /*0b30*/  IMAD.IADD R3, R8, 0x1, R3 ;  /* 0x0000000108037824 */ /* 0x000fe400078e0203 */
[----:B------:R-:W-:-:S04]  /*0b40*/  IMAD.HI.U32 R5, R87, R10, RZ ;  /* 0x0000000a57057227 */ /* 0x000fc800078e00ff */
[C---:B------:R-:W-:Y:S02]  /*0b50*/  VIADD R85, R0.reuse, 0x1 ;  /* 0x0000000100557836 */ /* 0x040fe40000000000 */
[----:B------:R-:W-:Y:S02]  /*0b60*/  IMAD R15, R3, 0x40, R6 ;  /* 0x00000040030f7824 */ /* 0x000fe400078e0206 */
[----:B------:R-:W-:Y:S01]  /*0b70*/  IMAD.MOV R5, RZ, RZ, -R5 ;  /* 0x000000ffff057224 */ /* 0x000fe200078e0a05 */
[----:B------:R-:W-:Y:S01]  /*0b80*/  IABS R114, R85 ;  /* 0x0000005500727213 */ /* 0x000fe20000000000 */
[----:B------:R-:W-:Y:S01]  /*0b90*/  VIADD R160, R0, 0x8 ;  /* 0x0000000800a07836 */ /* 0x000fe20000000000 */
[----:B------:R-:W-:Y:S01]  /*0ba0*/  IABS R9, R15 ;  /* 0x0000000f00097213 */ /* 0x000fe20000000000 */
[----:B------:R-:W-:Y:S01]  /*0bb0*/  IMAD.HI.U32 R3, R87, R116, RZ ;  /* 0x0000007457037227 */ /* 0x000fe200078e00ff */
[----:B------:R-:W-:Y:S01]  /*0bc0*/  ISETP.GE.AND P2, PT, R15, RZ, PT ;  /* 0x000000ff0f00720c */ /* 0x000fe20003f46270 */
[----:B------:R-:W-:Y:S02]  /*0bd0*/  STL [R1+0x138], R15 ;  /* 0x0001380f01007387 */ /* 0x000fe40000100800 */
[----:B------:R-:W-:Y:S01]  /*0be0*/  IMAD R117, R77, R5, R10 ;  /* 0x000000054d757224 */ /* 0x000fe200078e020a */
[----:B------:R-:W-:Y:S01]  /*0bf0*/  IABS R10, R160 ;  /* 0x000000a0000a7213 */ /* 0x000fe20000000000 */
[----:B------:R-:W-:-:S02]  /*0c00*/  IMAD.MOV R3, RZ, RZ, -R3 ;  /* 0x000000ffff037224 */ /* 0x000fc400078e0a03 */
[C---:B------:R-:W-:Y:S02]  /*0c10*/  VIADD R161, R0.reuse, 0x9 ;  /* 0x0000000900a17836 */ /* 0x040fe40000000000 */
[----:B------:R-:W-:Y:S02]  /*0c20*/  VIADD R159, R0, 0x7 ;  /* 0x00000007009f7836 */ /* 0x000fe40000000000 */
[----:B------:R-:W-:Y:S01]  /*0c30*/  IMAD.HI.U32 R8, R87, R114, RZ ;  /* 0x0000007257087227 */ /* 0x000fe200078e00ff */
[----:B------:R-:W-:Y:S02]  /*0c40*/  IABS R122, R161 ;  /* 0x000000a1007a7213 */ /* 0x000fe40000000000 */
[----:B------:R-:W-:Y:S01]  /*0c50*/  IABS R120, R159 ;  /* 0x0000009f00787213 */ /* 0x000fe20000000000 */
[----:B------:R-:W-:Y:S02]  /*0c60*/  IMAD R116, R77, R3, R116 ;  /* 0x000000034d747224 */ /* 0x000fe400078e0274 */
[----:B------:R-:W-:-:S04]  /*0c70*/  IMAD.HI.U32 R3, R87, R10, RZ ;  /* 0x0000000a57037227 */ /* 0x000fc800078e00ff */
[----:B------:R-:W-:Y:S02]  /*0c80*/  IMAD.MOV R8, RZ, RZ, -R8 ;  /* 0x000000ffff087224 */ /* 0x000fe400078e0a08 */
[----:B------:R-:W-:Y:S02]  /*0c90*/  IMAD.MOV R3, RZ, RZ, -R3 ;  /* 0x000000ffff037224 */ /* 0x000fe400078e0a03 */
[C---:B------:R-:W-:Y:S02]  /*0ca0*/  VIADD R166, R0.reuse, 0xe ;  /* 0x0000000e00a67836 */ /* 0x040fe40000000000 */
[----:B------:R-:W-:Y:S02]  /*0cb0*/  IMAD R114, R77, R8, R114 ;  /* 0x000000084d727224 */ /* 0x000fe400078e0272 */
[----:B------:R-:W-:Y:S02]  /*0cc0*/  VIADD R164, R0, 0xc ;  /* 0x0000000c00a47836 */ /* 0x000fe40000000000 */
[----:B------:R-:W-:-:S03]  /*0cd0*/  IMAD.HI.U32 R5, R87, R122, RZ ;  /* 0x0000007a57057227 */ /* 0x000fc600078e00ff */
[----:B------:R-:W-:Y:S01]  /*0ce0*/  IABS R14, R164 ;  /* 0x000000a4000e7213 */ /* 0x000fe20000000000 */
[----:B------:R-:W-:-:S04]  /*0cf0*/  IMAD.HI.U32 R8, R87, R120, RZ ;  /* 0x0000007857087227 */ /* 0x000fc800078e00ff */
[C---:B------:R-:W-:Y:S01]  /*0d00*/  IMAD R121, R77.reuse, R3, R10 ;  /* 0x000000034d797224 */ /* 0x040fe200078e020a */
[----:B------:R-:W-:Y:S01]  /*0d10*/  IABS R10, R166 ;  /* 0x000000a6000a7213 */ /* 0x000fe20000000000 */
[----:B------:R-:W-:Y:S02]  /*0d20*/  IMAD.MOV R5, RZ, RZ, -R5 ;  /* 0x000000ffff057224 */ /* 0x000fe400078e0a05 */
[C---:B------:R-:W-:Y:S02]  /*0d30*/  VIADD R165, R0.reuse, 0xd ;  /* 0x0000000d00a57836 */ /* 0x040fe40000000000 */
[----:B------:R-:W-:Y:S02]  /*0d40*/  IMAD.MOV R8, RZ, RZ, -R8 ;  /* 0x000000ffff087224 */ /* 0x000fe400078e0a08 */
[----:B------:R-:W-:Y:S01]  /*0d50*/  VIADD R158, R0, 0x6 ;  /* 0x00000006009e7836 */ /* 0x000fe20000000000 */
[----:B------:R-:W-:Y:S01]  /*0d60*/  IABS R126, R165 ;  /* 0x000000a5007e7213 */ /* 0x000fe20000000000 */
[----:B------:R-:W-:-:S02]  /*0d70*/  IMAD R122, R77, R5, R122 ;  /* 0x000000054d7a7224 */ /* 0x000fc400078e027a */
[----:B------:R-:W-:Y:S01]  /*0d80*/  IMAD.HI.U32 R7, R87, R112, RZ ;  /* 0x0000007057077227 */ /* 0x000fe200078e00ff */
[----:B------:R-:W-:-:S03]  /*0d90*/  IABS R12, R158 ;  /* 0x0000009e000c7213 */ /* 0x000fc60000000000 */
[----:B------:R-:W-:Y:S02]  /*0da0*/  IMAD R120, R77, R8, R120 ;  /* 0x000000084d787224 */ /* 0x000fe400078e0278 */
[----:B------:R-:W-:Y:S02]  /*0db0*/  VIADD R175, R0, 0x11 ;  /* 0x0000001100af7836 */ /* 0x000fe40000000000 */
[----:B------:R-:W-:-:S03]  /*0dc0*/  IMAD.HI.U32 R5, R87, R10, RZ ;  /* 0x0000000a57057227 */ /* 0x000fc600078e00ff */
[----:B------:R-:W-:Y:S01]  /*0dd0*/  IABS R130, R175 ;  /* 0x000000af00827213 */ /* 0x000fe20000000000 */
[----:B------:R-:W-:-:S04]  /*0de0*/  IMAD.HI.U32 R8, R87, R14, RZ ;  /* 0x0000000e57087227 */ /* 0x000fc800078e00ff */
[----:B------:R-:W-:Y:S02]  /*0df0*/  IMAD.MOV R7, RZ, RZ, -R7 ;  /* 0x000000ffff077224 */ /* 0x000fe400078e0a07 */
[C---:B------:R-:W-:Y:S02]  /*0e00*/  VIADD R157, R0.reuse, 0x5 ;  /* 0x00000005009d7836 */ /* 0x040fe40000000000 */
[----:B------:R-:W-:Y:S02]  /*0e10*/  IMAD.MOV R5, RZ, RZ, -R5 ;  /* 0x000000ffff057224 */ /* 0x000fe400078e0a05 */
[----:B------:R-:W-:Y:S01]  /*0e20*/  VIADD R186, R0, 0x12 ;  /* 0x0000001200ba7836 */ /* 0x000fe20000000000 */
[----:B------:R-:W-:Y:S01]  /*0e30*/  IABS R118, R157 ;  /* 0x0000009d00767213 */ /* 0x000fe20000000000 */
[----:B------:R-:W-:Y:S02]  /*0e40*/  IMAD.MOV R8, RZ, RZ, -R8 ;  /* 0x000000ffff087224 */ /* 0x000fe400078e0a08 */
[----:B------:R-:W-:-:S04]  /*0e50*/  IMAD.HI.U32 R3, R87, R126, RZ ;  /* 0x0000007e57037227 */ /* 0x000fc800078e00ff */
[C---:B------:R-:W-:Y:S02]  /*0e60*/  IMAD R112, R77.reuse, R7, R112 ;  /* 0x000000074d707224 */ /* 0x040fe400078e0270 */
[----:B------:R-:W-:Y:S01]  /*0e70*/  IMAD R127, R77, R5, R10 ;  /* 0x000000054d7f7224 */ /* 0x000fe200078e020a */
[----:B------:R-:W-:Y:S01]  /*0e80*/  IABS R10, R186 ;  /* 0x000000ba000a7213 */ /* 0x000fe20000000000 */
[----:B------:R-:W-:-:S04]  /*0e90*/  IMAD.HI.U32 R7, R87, R12, RZ ;  /* 0x0000000c57077227 */ /* 0x000fc800078e00ff */
[----:B------:R-:W-:Y:S02]  /*0ea0*/  IMAD R125, R77, R8, R14 ;  /* 0x000000084d7d7224 */ /* 0x000fe400078e020e */
[----:B------:R-:W-:Y:S02]  /*0eb0*/  IMAD.MOV R3, RZ, RZ, -R3 ;  /* 0x000000ffff037224 */ /* 0x000fe400078e0a03 */
[----:B------:R-:W-:Y:S02]  /*0ec0*/  VIADD R198, R0, 0x16 ;  /* 0x0000001600c67836 */ /* 0x000fe40000000000 */
[----:B------:R-:W-:-:S03]  /*0ed0*/  IMAD.HI.U32 R8, R87, R130, RZ ;  /* 0x0000008257087227 */ /* 0x000fc600078e00ff */
[----:B------:R-:W-:Y:S01]  /*0ee0*/  IABS R14, R198 ;  /* 0x000000c6000e7213 */ /* 0x000fe20000000000 */
[----:B------:R-:W-:Y:S02]  /*0ef0*/  IMAD.MOV R7, RZ, RZ, -R7 ;  /* 0x000000ffff077224 */ /* 0x000fe400078e0a07 */
[----:B------:R-:W-:Y:S02]  /*0f00*/  VIADD R162, R0, 0xa ;  /* 0x0000000a00a27836 */ /* 0x000fe40000000000 */
[----:B------:R-:W-:Y:S02]  /*0f10*/  IMAD R126, R77, R3, R126 ;  /* 0x000000034d7e7224 */ /* 0x000fe400078e027e */
[----:B------:R-:W-:-:S04]  /*0f20*/  IMAD.HI.U32 R6, R87, R118, RZ ;  /* 0x0000007657067227 */ /* 0x000fc800078e00ff */
[----:B------:R-:W-:Y:S02]  /*0f30*/  IMAD.MOV R8, RZ, RZ, -R8 ;  /* 0x000000ffff087224 */ /* 0x000fe400078e0a08 */
[----:B------:R-:W-:-:S04]  /*0f40*/  IMAD.HI.U32 R3, R87, R10, RZ ;  /* 0x0000000a57037227 */ /* 0x000fc800078e00ff */
[C---:B------:R-:W-:Y:S01]  /*0f50*/  IMAD R119, R77.reuse, R7, R12 ;  /* 0x000000074d777224 */ /* 0x040fe200078e020c */
[----:B------:R-:W-:Y:S01]  /*0f60*/  IABS R12, R162 ;  /* 0x000000a2000c7213 */ /* 0x000fe20000000000 */
[----:B------:R-:W-:Y:S02]  /*0f70*/  IMAD.MOV R6, RZ, RZ, -R6 ;  /* 0x000000ffff067224 */ /* 0x000fe400078e0a06 */
[C---:B------:R-:W-:Y:S02]  /*0f80*/  VIADD R163, R0.reuse, 0xb ;  /* 0x0000000b00a37836 */ /* 0x040fe40000000000 */
[----:B------:R-:W-:Y:S02]  /*0f90*/  IMAD R130, R77, R8, R130 ;  /* 0x000000084d827224 */ /* 0x000fe400078e0282 */
[----:B------:R-:W-:Y:S01]  /*0fa0*/  IMAD.MOV R3, RZ, RZ, -R3 ;  /* 0x000000ffff037224 */ /* 0x000fe200078e0a03 */
[----:B------:R-:W-:Y:S01]  /*0fb0*/  IABS R124, R163 ;  /* 0x000000a3007c7213 */ /* 0x000fe20000000000 */
[----:B------:R-:W-:-:S02]  /*0fc0*/  VIADD R209, R0, 0x17 ;  /* 0x0000001700d17836 */ /* 0x000fc40000000000 */
[----:B------:R-:W-:Y:S02]  /*0fd0*/  VIADD R219, R0, 0x1b ;  /* 0x0000001b00db7836 */ /* 0x000fe40000000000 */
[----:B------:R-:W-:-:S03]  /*0fe0*/  IMAD.HI.U32 R8, R87, R14, RZ ;  /* 0x0000000e57087227 */ /* 0x000fc600078e00ff */
[----:B------:R-:W-:Y:S01]  /*0ff0*/  IABS R92, R219 ;  /* 0x000000db005c7213 */ /* 0x000fe20000000000 */
[C---:B------:R-:W-:Y:S02]  /*1000*/  IMAD R118, R77.reuse, R6, R118 ;  /* 0x000000064d767224 */ /* 0x040fe400078e0276 */
[----:B------:R-:W-:Y:S01]  /*1010*/  IMAD R131, R77, R3, R10 ;  /* 0x000000034d837224 */ /* 0x000fe200078e020a */
[----:B------:R-:W-:Y:S01]  /*1020*/  IABS R10, R209 ;  /* 0x000000d1000a7213 */ /* 0x000fe20000000000 */
        /* <DEDUP_REMOVED lines=9> */
[----:B------:R-:W-:-:S04]  /*10c0*/  IMAD.HI.U32 R8, R87, R92, RZ ;  /* 0x0000005c57087227 */ /* 0x000fc800078e00ff */
[----:B------:R-:W-:Y:S01]  /*10d0*/  IMAD R123, R77, R6, R12 ;  /* 0x000000064d7b7224 */ /* 0x000fe200078e020c */
[----:B------:R-:W-:Y:S01]  /*10e0*/  IABS R12, R172 ;  /* 0x000000ac000c7213 */ /* 0x000fe20000000000 */
[----:B------:R-:W-:Y:S02]  /*10f0*/  IMAD.MOV R7, RZ, RZ, -R7 ;  /* 0x000000ffff077224 */ /* 0x000fe400078e0a07 */
[C---:B------:R-:W-:Y:S02]  /*1100*/  VIADD R167, R0.reuse, 0xf ;  /* 0x0000000f00a77836 */ /* 0x040fe40000000000 */
[----:B------:R-:W-:Y:S02]  /*1110*/  IMAD.MOV R3, RZ, RZ, -R3 ;  /* 0x000000ffff037224 */ /* 0x000fe400078e0a03 */
[----:B------:R-:W-:Y:S01]  /*1120*/  IMAD.MOV R8, RZ, RZ, -R8 ;  /* 0x000000ffff087224 */ /* 0x000fe200078e0a08 */
[----:B------:R-:W-:Y:S01]  /*1130*/  IABS R128, R167 ;  /* 0x000000a700807213 */ /* 0x000fe20000000000 */
[----:B------:R-:W-:-:S02]  /*1140*/  VIADD R220, R0, 0x1c ;  /* 0x0000001c00dc7836 */ /* 0x000fc40000000000 */
[C---:B------:R-:W-:Y:S02]  /*1150*/  IMAD R124, R77.reuse, R7, R124 ;  /* 0x000000074d7c7224 */ /* 0x040fe400078e027c */
[C---:B------:R-:W-:Y:S01]  /*1160*/  IMAD R89, R77.reuse, R3, R10 ;  /* 0x000000034d597224 */ /* 0x040fe200078e020a */
[----:B------:R-:W-:Y:S01]  /*1170*/  IABS R10, R220 ;  /* 0x000000dc000a7213 */ /* 0x000fe20000000000 */
        /* <DEDUP_REMOVED lines=8> */
[----:B------:R-:W-:Y:S02]  /*1200*/  VIADD R227, R0, 0x21 ;  /* 0x0000002100e37836 */ /* 0x000fe40000000000 */
[----:B------:R-:W-:-:S03]  /*1210*/  IMAD.HI.U32 R6, R87, R128, RZ ;  /* 0x0000008057067227 */ /* 0x000fc600078e00ff */
[----:B------:R-:W-:Y:S01]  /*1220*/  IABS R94, R227 ;  /* 0x000000e3005e7213 */ /* 0x000fe20000000000 */
[----:B------:R-:W-:-:S04]  /*1230*/  IMAD.HI.U32 R3, R87, R10, RZ ;  /* 0x0000000a57037227 */ /* 0x000fc800078e00ff */
[C---:B------:R-:W-:Y:S01]  /*1240*/  IMAD R129, R77.reuse, R7, R12 ;  /* 0x000000074d817224 */ /* 0x040fe200078e020c */
[----:B------:R-:W-:Y:S01]  /*1250*/  IABS R12, R192 ;  /* 0x000000c0000c7213 */ /* 0x000fe20000000000 */
[----:B------:R-:W-:Y:S02]  /*1260*/  IMAD R151, R77, R8, R14 ;  /* 0x000000084d977224 */ /* 0x000fe400078e020e */
[----:B------:R-:W-:Y:S02]  /*1270*/  IMAD.MOV R6, RZ, RZ, -R6 ;  /* 0x000000ffff067224 */ /* 0x000fe400078e0a06 */
[----:B------:R-:W-:Y:S02]  /*1280*/  IMAD.MOV R3, RZ, RZ, -R3 ;  /* 0x000000ffff037224 */ /* 0x000fe400078e0a03 */
[----:B------:R-:W-:-:S04]  /*1290*/  IMAD.HI.U32 R8, R87, R150, RZ ;  /* 0x0000009657087227 */ /* 0x000fc800078e00ff */
[C---:B------:R-:W-:Y:S02]  /*12a0*/  IMAD R128, R77.reuse, R6, R128 ;  /* 0x000000064d807224 */ /* 0x040fe400078e0280 */
[----:B------:R-:W-:Y:S02]  /*12b0*/  IMAD R153, R77, R3, R10 ;  /* 0x000000034d997224 */ /* 0x000fe400078e020a */
[----:B------:R-:W-:Y:S02]  /*12c0*/  IMAD.MOV R8, RZ, RZ, -R8 ;  /* 0x000000ffff087224 */ /* 0x000fe400078e0a08 */
[C---:B------:R-:W-:Y:S02]  /*12d0*/  VIADD R231, R0.reuse, 0x26 ;  /* 0x0000002600e77836 */ /* 0x040fe40000000000 */
        /* <DEDUP_REMOVED lines=9> */
[C---:B------:R-:W-:Y:S02]  /*1370*/  VIADD R197, R0.reuse, 0x15 ;  /* 0x0000001500c57836 */ /* 0x040fe40000000000 */
[C---:B------:R-:W-:Y:S01]  /*1380*/  IMAD R133, R77.reuse, R6, R12 ;  /* 0x000000064d857224 */ /* 0x040fe200078e020c */
[----:B------:R-:W-:Y:S01]  /*1390*/  IABS R12, R211 ;  /* 0x000000d3000c7213 */ /* 0x000fe20000000000 */
[----:B------:R-:W-:Y:S01]  /*13a0*/  IMAD R94, R77, R3, R94 ;  /* 0x000000034d5e7224 */ /* 0x000fe200078e025e */
[----:B------:R-:W-:Y:S01]  /*13b0*/  IABS R134, R197 ;  /* 0x000000c500867213 */ /* 0x000fe20000000000 */
[----:B------:R-:W-:-:S02]  /*13c0*/  VIADD R210, R0, 0x18 ;  /* 0x0000001800d27836 */ /* 0x000fc40000000000 */
[----:B------:R-:W-:-:S03]  /*13d0*/  IMAD.HI.U32 R3, R87, R8, RZ ;  /* 0x0000000857037227 */ /* 0x000fc600078e00ff */
[----:B------:R-:W-:Y:S01]  /*13e0*/  IABS R90, R210 ;  /* 0x000000d2005a7213 */ /* 0x000fe20000000000 */
[----:B------:R-:W-:-:S04]  /*13f0*/  IMAD.HI.U32 R5, R87, R132, RZ ;  /* 0x0000008457057227 */ /* 0x000fc800078e00ff */
[----:B------:R-:W-:-:S04]  /*1400*/  IMAD.HI.U32 R4, R4, R9, RZ ;  /* 0x0000000904047227 */ /* 0x000fc800078e00ff */
[----:B------:R-:W-:Y:S02]  /*1410*/  IMAD.MOV R3, RZ, RZ, -R3 ;  /* 0x000000ffff037224 */ /* 0x000fe400078e0a03 */
[----:B------:R-:W-:Y:S02]  /*1420*/  IMAD.MOV R5, RZ, RZ, -R5 ;  /* 0x000000ffff057224 */ /* 0x000fe400078e0a05 */
[----:B------:R-:W-:-:S04]  /*1430*/  IMAD.HI.U32 R6, R87, R12, RZ ;  /* 0x0000000c57067227 */ /* 0x000fc800078e00ff */
[----:B------:R-:W-:Y:S02]  /*1440*/  IMAD.MOV R4, RZ, RZ, -R4 ;  /* 0x000000ffff047224 */ /* 0x000fe400078e0a04 */
[----:B------:R-:W-:Y:S02]  /*1450*/  VIADD R217, R0, 0x1a ;  /* 0x0000001a00d97836 */ /* 0x000fe40000000000 */
[----:B------:R-:W-:Y:S02]  /*1460*/  IMAD R95, R77, R3, R8 ;  /* 0x000000034d5f7224 */ /* 0x000fe400078e0208 */
[----:B------:R-:W-:Y:S01]  /*1470*/  IMAD.HI.U32 R7, R87, R134, RZ ;  /* 0x0000008657077227 */ /* 0x000fe200078e00ff */
[----:B------:R-:W-:-:S03]  /*1480*/  IABS R156, R217 ;  /* 0x000000d9009c7213 */ /* 0x000fc60000000000 */
[----:B------:R-:W-:Y:S02]  /*1490*/  IMAD R132, R77, R5, R132 ;  /* 0x000000054d847224 */ /* 0x000fe400078e0284 */
[----:B------:R-:W-:Y:S02]  /*14a0*/  IMAD.MOV R6, RZ, RZ, -R6 ;  /* 0x000000ffff067224 */ /* 0x000fe400078e0a06 */
[----:B------:R-:W-:Y:S02]  /*14b0*/  VIADD R222, R0, 0x1d ;  /* 0x0000001d00de7836 */ /* 0x000fe40000000000 */
[----:B------:R-:W-:Y:S02]  /*14c0*/  IMAD R3, R2, R4, R9 ;  /* 0x0000000402037224 */ /* 0x000fe400078e0209 */
[----:B------:R-:W-:-:S03]  /*14d0*/  IMAD.HI.U32 R5, R87, R90, RZ ;  /* 0x0000005a57057227 */ /* 0x000fc600078e00ff */
[----:B------:R-:W-:Y:S01]  /*14e0*/  ISETP.GT.U32.AND P1, PT, R2, R3, PT ;  /* 0x000000030200720c */ /* 0x000fe20003f24070 */
[----:B------:R-:W-:Y:S02]  /*14f0*/  IMAD.MOV R7, RZ, RZ, -R7 ;  /* 0x000000ffff077224 */ /* 0x000fe400078e0a07 */
[C---:B------:R-:W-:Y:S01]  /*1500*/  IMAD R155, R77.reuse, R6, R12 ;  /* 0x000000064d9b7224 */ /* 0x040fe200078e020c */
[----:B------:R-:W-:Y:S01]  /*1510*/  IABS R12, R222 ;  /* 0x000000de000c7213 */ /* 0x000fe20000000000 */
[----:B------:R-:W-:Y:S02]  /*1520*/  IMAD.MOV R5, RZ, RZ, -R5 ;  /* 0x000000ffff057224 */ /* 0x000fe400078e0a05 */
[----:B------:R-:W-:Y:S02]  /*1530*/  IMAD R134, R77, R7, R134 ;  /* 0x000000074d867224 */ /* 0x000fe400078e0286 */
[----:B------:R-:W-:Y:S02]  /*1540*/  VIADD R224, R0, 0x1f ;  /* 0x0000001f00e07836 */ /* 0x000fe40000000000 */
[----:B------:R-:W-:-:S03]  /*1550*/  IMAD.HI.U32 R7, R87, R156, RZ ;  /* 0x0000009c57077227 */ /* 0x000fc600078e00ff */
[----:B------:R-:W-:Y:S01]  /*1560*/  IABS R152, R224 ;  /* 0x000000e000987213 */ /* 0x000fe20000000000 */
[----:B------:R-:W-:Y:S02]  /*1570*/  IMAD R90, R77, R5, R90 ;  /* 0x000000054d5a7224 */ /* 0x000fe400078e025a */
[----:B------:R-:W-:Y:S02]  /*1580*/  VIADD R226, R0, 0x22 ;  /* 0x0000002200e27836 */ /* 0x000fe40000000000 */
[----:B------:R-:W-:-:S03]  /*1590*/  IMAD.HI.U32 R5, R87, R12, RZ ;  /* 0x0000000c57057227 */ /* 0x000fc600078e00ff */
[----:B------:R-:W-:Y:S01]  /*15a0*/  IABS R10, R226 ;  /* 0x000000e2000a7213 */ /* 0x000fe20000000000 */
[C---:B------:R-:W-:Y:S02]  /*15b0*/  VIADD R221, R0.reuse, 0x1e ;  /* 0x0000001e00dd7836 */ /* 0x040fe40000000000 */
[----:B------:R-:W-:Y:S02]  /*15c0*/  IMAD.MOV R7, RZ, RZ, -R7 ;  /* 0x000000ffff077224 */ /* 0x000fe400078e0a07 */
[----:B------:R-:W-:Y:S01]  /*15d0*/  IMAD.MOV R5, RZ, RZ, -R5 ;  /* 0x000000ffff057224 */ /* 0x000fe200078e0a05 */
[----:B------:R-:W-:Y:S01]  /*15e0*/  IABS R154, R221 ;  /* 0x000000dd009a7213 */ /* 0x000fe20000000000 */
[----:B------:R-:W-:Y:S02]  /*15f0*/  IMAD R156, R77, R7, R156 ;  /* 0x000000074d9c7224 */ /* 0x000fe400078e029c */
[----:B------:R-:W-:Y:S02]  /*1600*/  VIADD R230, R0, 0x24 ;  /* 0x0000002400e67836 */ /* 0x000fe40000000000 */
[----:B------:R-:W-:-:S04]  /*1610*/  IMAD.HI.U32 R7, R87, R152, RZ ;  /* 0x0000009857077227 */ /* 0x000fc800078e00ff */
[----:B------:R-:W-:Y:S01]  /*1620*/  IMAD R91, R77, R5, R12 ;  /* 0x000000054d5b7224 */ /* 0x000fe200078e020c */
[----:B------:R-:W-:Y:S01]  /*1630*/  IABS R12, R230 ;  /* 0x000000e6000c7213 */ /* 0x000fe20000000000 */
[----:B------:R-:W-:Y:S02]  /*1640*/  @!P1 IMAD.IADD R3, R3, 0x1, -R2 ;  /* 0x0000000103039824 */ /* 0x000fe400078e0a02 */
[----:B------:R-:W-:-:S03]  /*1650*/  IMAD.HI.U32 R5, R87, R10, RZ ;  /* 0x0000000a57057227 */ /* 0x000fc600078e00ff */
[----:B------:R-:W-:Y:S01]  /*1660*/  ISETP.GT.U32.AND P1, PT, R2, R3, PT ;  /* 0x000000030200720c */ /* 0x000fe20003f24070 */
[C---:B------:R-:W-:Y:S02]  /*1670*/  VIADD R229, R0.reuse, 0x23 ;  /* 0x0000002300e57836 */ /* 0x040fe40000000000 */
[----:B------:R-:W-:Y:S02]  /*1680*/  VIADD R240, R0, 0x2e ;  /* 0x0000002e00f07836 */ /* 0x000fe40000000000 */
[----:B------:R-:W-:Y:S01]  /*1690*/  IMAD.HI.U32 R6, R87, R154, RZ ;  /* 0x0000009a57067227 */ /* 0x000fe200078e00ff */
[----:B------:R-:W-:Y:S02]  /*16a0*/  IABS R96, R229 ;  /* 0x000000e500607213 */ /* 0x000fe40000000000 */
[----:B------:R-:W-:Y:S01]  /*16b0*/  IABS R144, R240 ;  /* 0x000000f000907213 */ /* 0x000fe20000000000 */
[----:B------:R-:W-:Y:S02]  /*16c0*/  IMAD.MOV R7, RZ, RZ, -R7 ;  /* 0x000000ffff077224 */ /* 0x000fe400078e0a07 */
[----:B------:R-:W-:-:S02]  /*16d0*/  IMAD.MOV R5, RZ, RZ, -R5 ;  /* 0x000000ffff057224 */ /* 0x000fc400078e0a05 */
[C---:B------:R-:W-:Y:S02]  /*16e0*/  VIADD R234, R0.reuse, 0x27 ;  /* 0x0000002700ea7836 */ /* 0x040fe40000000000 */
[----:B------:R-:W-:Y:S02]  /*16f0*/  IMAD.MOV R6, RZ, RZ, -R6 ;  /* 0x000000ffff067224 */ /* 0x000fe400078e0a06 */
[----:B------:R-:W-:Y:S02]  /*1700*/  IMAD R152, R77, R7, R152 ;  /* 0x000000074d987224 */ /* 0x000fe400078e0298 */
[----:B------:R-:W-:Y:S02]  /*1710*/  VIADD R236, R0, 0x2a ;  /* 0x0000002a00ec7836 */ /* 0x000fe40000000000 */
[----:B------:R-:W-:-:S03]  /*1720*/  IMAD.HI.U32 R7, R87, R12, RZ ;  /* 0x0000000c57077227 */ /* 0x000fc600078e00ff */
[----:B------:R-:W-:Y:S01]  /*1730*/  IABS R148, R236 ;  /* 0x000000ec00947213 */ /* 0x000fe20000000000 */
[C---:B------:R-:W-:Y:S01]  /*1740*/  IMAD R93, R77.reuse, R5, R10 ;  /* 0x000000054d5d7224 */ /* 0x040fe200078e020a */
[----:B------:R-:W-:Y:S01]  /*1750*/  IABS R10, R234 ;  /* 0x000000ea000a7213 */ /* 0x000fe20000000000 */
[----:B------:R-:W-:Y:S02]  /*1760*/  IMAD R154, R77, R6, R154 ;  /* 0x000000064d9a7224 */ /* 0x000fe400078e029a */
[----:B------:R-:W-:Y:S02]  /*1770*/  VIADD R235, R0, 0x28 ;  /* 0x0000002800eb7836 */ /* 0x000fe40000000000 */
[----:B------:R-:W-:-:S03]  /*1780*/  IMAD.HI.U32 R6, R87, R96, RZ ;  /* 0x0000006057067227 */ /* 0x000fc600078e00ff */
[----:B------:R-:W-:Y:S01]  /*1790*/  IABS R98, R235 ;  /* 0x000000eb00627213 */ /* 0x000fe20000000000 */
[----:B------:R-:W-:Y:S02]  /*17a0*/  IMAD.MOV R7, RZ, RZ, -R7 ;  /* 0x000000ffff077224 */ /* 0x000fe400078e0a07 */
[----:B------:R-:W-:Y:S02]  /*17b0*/  VIADD R237, R0, 0x29 ;  /* 0x0000002900ed7836 */ /* 0x000fe40000000000 */
[----:B------:R-:W-:-:S04]  /*17c0*/  IMAD.HI.U32 R8, R87, R144, RZ ;  /* 0x0000009057087227 */ /* 0x000fc800078e00ff */
[----:B------:R-:W-:Y:S02]  /*17d0*/  VIADD R238, R0, 0x2b ;  /* 0x0000002b00ee7836 */ /* 0x000fe40000000000 */
[----:B------:R-:W-:-:S03]  /*17e0*/  IMAD.HI.U32 R5, R87, R10, RZ ;  /* 0x0000000a57057227 */ /* 0x000fc600078e00ff */
[----:B------:R-:W-:Y:S01]  /*17f0*/  IABS R146, R238 ;  /* 0x000000ee00927213 */ /* 0x000fe20000000000 */
[----:B------:R-:W-:Y:S02]  /*1800*/  IMAD.MOV R6, RZ, RZ, -R6 ;  /* 0x000000ffff067224 */ /* 0x000fe400078e0a06 */
[----:B------:R-:W-:Y:S01]  /*1810*/  IMAD R149, R77, R7, R12 ;  /* 0x000000074d957224 */ /* 0x000fe200078e020c */
[----:B------:R-:W-:Y:S01]  /*1820*/  IABS R12, R237 ;  /* 0x000000ed000c7213 */ /* 0x000fe20000000000 */
[----:B------:R-:W-:Y:S02]  /*1830*/  IMAD.MOV R8, RZ, RZ, -R8 ;  /* 0x000000ffff087224 */ /* 0x000fe400078e0a08 */
[----:B------:R-:W-:Y:S02]  /*1840*/  VIADD R243, R0, 0x30 ;  /* 0x0000003000f37836 */ /* 0x000fe40000000000 */
[----:B------:R-:W-:-:S04]  /*1850*/  IMAD.HI.U32 R4, R87, R148, RZ ;  /* 0x0000009457047227 */ /* 0x000fc800078e00ff */
[----:B------:R-:W-:Y:S01]  /*1860*/  @!P1 IMAD.IADD R3, R3, 0x1, -R2 ;  /* 0x0000000103039824 */ /* 0x000fe200078e0a02 */
[----:B------:R-:W-:Y:S01]  /*1870*/  ISETP.NE.AND P1, PT, R100, RZ, PT ;  /* 0x000000ff6400720c */ /* 0x000fe20003f25270 */
[----:B------:R-:W-:Y:S02]  /*1880*/  IMAD.MOV R5, RZ, RZ, -R5 ;  /* 0x000000ffff057224 */ /* 0x000fe400078e0a05 */
[C---:B------:R-:W-:Y:S02]  /*1890*/  IMAD R96, R77.reuse, R6, R96 ;  /* 0x000000064d607224 */ /* 0x040fe400078e0260 */
[----:B------:R-:W-:Y:S02]  /*18a0*/  VIADD R239, R0, 0x2c ;  /* 0x0000002c00ef7836 */ /* 0x000fe40000000000 */
[----:B------:R-:W-:Y:S01]  /*18b0*/  IMAD R144, R77, R8, R144 ;  /* 0x000000084d907224 */ /* 0x000fe200078e0290 */
[----:B------:R-:W-:Y:S01]  /*18c0*/  IABS R8, R243 ;  /* 0x000000f300087213 */ /* 0x000fe20000000000 */
[----:B------:R-:W-:-:S04]  /*18d0*/  IMAD.HI.U32 R6, R87, R98, RZ ;  /* 0x0000006257067227 */ /* 0x000fc800078e00ff */
[----:B------:R-:W-:Y:S02]  /*18e0*/  IMAD.MOV R4, RZ, RZ, -R4 ;  /* 0x000000ffff047224 */ /* 0x000fe400078e0a04 */
[----:B------:R-:W-:-:S04]  /*18f0*/  IMAD.HI.U32 R7, R87, R12, RZ ;  /* 0x0000000c57077227 */ /* 0x000fc800078e00ff */
[----:B------:R-:W-:Y:S01]  /*1900*/  IMAD R97, R77, R5, R10 ;  /* 0x000000054d617224 */ /* 0x000fe200078e020a */
[----:B------:R-:W-:Y:S01]  /*1910*/  IABS R10, R239 ;  /* 0x000000ef000a7213 */ /* 0x000fe20000000000 */
[----:B------:R-:W-:Y:S02]  /*1920*/  VIADD R245, R0, 0x31 ;  /* 0x0000003100f57836 */ /* 0x000fe40000000000 */
[----:B------:R-:W-:-:S03]  /*1930*/  IMAD.HI.U32 R5, R87, R146, RZ ;  /* 0x0000009257057227 */ /* 0x000fc600078e00ff */
[----:B------:R-:W-:Y:S01]  /*1940*/  IABS R142, R245 ;  /* 0x000000f5008e7213 */ /* 0x000fe20000000000 */
[----:B------:R-:W-:Y:S02]  /*1950*/  IMAD.MOV R6, RZ, RZ, -R6 ;  /* 0x000000ffff067224 */ /* 0x000fe400078e0a06 */
[----:B------:R-:W-:Y:S02]  /*1960*/  IMAD R148, R77, R4, R148 ;  /* 0x000000044d947224 */ /* 0x000fe400078e0294 */
[----:B------:R-:W-:Y:S02]  /*1970*/  IMAD.MOV R7, RZ, RZ, -R7 ;  /* 0x000000ffff077224 */ /* 0x000fe400078e0a07 */
[----:B------:R-:W-:Y:S02]  /*1980*/  VIADD R241, R0, 0x2d ;  /* 0x0000002d00f17836 */ /* 0x000fe40000000000 */
[----:B------:R-:W-:-:S04]  /*1990*/  IMAD.HI.U32 R4, R87, R8, RZ ;  /* 0x0000000857047227 */ /* 0x000fc800078e00ff */
[----:B------:R-:W-:Y:S02]  /*19a0*/  IMAD.MOV R5, RZ, RZ, -R5 ;  /* 0x000000ffff057224 */ /* 0x000fe400078e0a05 */
[C---:B------:R-:W-:Y:S02]  /*19b0*/  IMAD R98, R77.reuse, R6, R98 ;  /* 0x000000064d627224 */ /* 0x040fe400078e0262 */
[----:B------:R-:W-:Y:S01]  /*19c0*/  IMAD R147, R77, R7, R12 ;  /* 0x000000074d937224 */ /* 0x000fe200078e020c */
[----:B------:R-:W-:Y:S01]  /*19d0*/  IABS R12, R241 ;  /* 0x000000f1000c7213 */ /* 0x000fe20000000000 */
[----:B------:R-:W-:-:S04]  /*19e0*/  IMAD.HI.U32 R6, R87, R10, RZ ;  /* 0x0000000a57067227 */ /* 0x000fc800078e00ff */
[----:B------:R-:W-:Y:S02]  /*19f0*/  VIADD R242, R0, 0x2f ;  /* 0x0000002f00f27836 */ /* 0x000fe40000000000 */
[----:B------:R-:W-:Y:S02]  /*1a00*/  IMAD.MOV R4, RZ, RZ, -R4 ;  /* 0x000000ffff047224 */ /* 0x000fe400078e0a04 */
[----:B------:R-:W-:Y:S01]  /*1a10*/  @!P2 IMAD.MOV R3, RZ, RZ, -R3 ;  /* 0x000000ffff03a224 */ /* 0x000fe200078e0a03 */
[----:B------:R-:W-:Y:S01]  /*1a20*/  @!P1 LOP3.LUT R3, RZ, R100, RZ, 0x33, !PT ;  /* 0x00000064ff039212 */ /* 0x000fe200078e33ff */
[----:B------:R-:W-:Y:S01]  /*1a30*/  IMAD R146, R77, R5, R146 ;  /* 0x000000054d927224 */ /* 0x000fe200078e0292 */
[----:B------:R-:W-:Y:S01]  /*1a40*/  SHF.R.U32.HI R100, RZ, 0x6, R13 ;  /* 0x00000006ff647819 */ /* 0x000fe2000001160d */
[----:B------:R-:W-:Y:S01]  /*1a50*/  IMAD.HI.U32 R5, R87, R142, RZ ;  /* 0x0000008e57057227 */ /* 0x000fe200078e00ff */
[----:B------:R-:W-:Y:S02]  /*1a60*/  IABS R140, R242 ;  /* 0x000000f2008c7213 */ /* 0x000fe40000000000 */
[----:B------:R-:W-:Y:S01]  /*1a70*/  SGXT.U32 R100, R100, 0x1 ;  /* 0x000000016464781a */ /* 0x000fe20000000000 */
[----:B------:R-:W-:Y:S01]  /*1a80*/  IMAD.MOV R6, RZ, RZ, -R6 ;  /* 0x000000ffff067224 */ /* 0x000fe200078e0a06 */
[----:B------:R-:W-:Y:S01]  /*1a90*/  PLOP3.LUT P2, PT, PT, PT, UP1, 0x80, 0x8 ;  /* 0x000000000008781c */ /* 0x000fe20003f4f018 */
[----:B------:R-:W-:-:S02]  /*1aa0*/  VIADD R244, R0, 0x32 ;  /* 0x0000003200f47836 */ /* 0x000fc40000000000 */
[----:B------:R-:W-:Y:S01]  /*1ab0*/  IMAD R141, R77, R4, R8 ;  /* 0x000000044d8d7224 */ /* 0x000fe200078e0208 */
[----:B------:R-:W-:Y:S01]  /*1ac0*/  PRMT R4, RZ, 0x7610, R4 ;  /* 0x00007610ff047816 */ /* 0x000fe20000000004 */
[----:B------:R-:W-:-:S04]  /*1ad0*/  IMAD.HI.U32 R7, R87, R12, RZ ;  /* 0x0000000c57077227 */ /* 0x000fc800078e00ff */
[----:B------:R-:W-:Y:S01]  /*1ae0*/  IMAD.MOV R5, RZ, RZ, -R5 ;  /* 0x000000ffff057224 */ /* 0x000fe200078e0a05 */
[----:B------:R0:W-:Y:S01]  /*1af0*/  STL.S16 [R1+0x90], R4 ;  /* 0x0000900401007387 */ /* 0x0001e20000100600 */
[----:B------:R-:W-:Y:S01]  /*1b00*/  IMAD R99, R77, R6, R10 ;  /* 0x000000064d637224 */ /* 0x000fe200078e020a */
[----:B------:R-:W-:Y:S01]  /*1b10*/  IABS R10, R244 ;  /* 0x000000f4000a7213 */ /* 0x000fe20000000000 */
[----:B------:R-:W-:Y:S02]  /*1b20*/  IMAD.MOV R7, RZ, RZ, -R7 ;  /* 0x000000ffff077224 */ /* 0x000fe400078e0a07 */
[----:B------:R-:W-:-:S04]  /*1b30*/  IMAD.HI.U32 R2, R87, R140, RZ ;  /* 0x0000008c57027227 */ /* 0x000fc800078e00ff */
[C---:B------:R-:W-:Y:S02]  /*1b40*/  IMAD R142, R77.reuse, R5, R142 ;  /* 0x000000054d8e7224 */ /* 0x040fe400078e028e */
[----:B------:R-:W-:Y:S02]  /*1b50*/  IMAD.U32 R5, RZ, RZ, UR12 ;  /* 0x0000000cff057e24 */ /* 0x000fe4000f8e00ff */
[----:B0-----:R-:W-:Y:S02]  /*1b60*/  IMAD R4, R100, UR12, RZ ;  /* 0x0000000c64047c24 */ /* 0x001fe4000f8e02ff */
[----:B------:R-:W-:Y:S02]  /*1b70*/  IMAD R145, R77, R7, R12 ;  /* 0x000000074d917224 */ /* 0x000fe400078e020c */
[----:B------:R-:W-:-:S04]  /*1b80*/  IMAD.HI.U32 R6, R87, R10, RZ ;  /* 0x0000000a57067227 */ /* 0x000fc800078e00ff */
[----:B------:R-:W-:Y:S02]  /*1b90*/  IMAD.MOV R2, RZ, RZ, -R2 ;  /* 0x000000ffff027224 */ /* 0x000fe400078e0a02 */
[----:B------:R-:W-:Y:S02]  /*1ba0*/  IMAD.U32 R7, RZ, RZ, UR12 ;  /* 0x0000000cff077e24 */ /* 0x000fe4000f8e00ff */
[----:B------:R-:W-:Y:S02]  /*1bb0*/  IMAD R30, R5, 0x2, R4 ;  /* 0x00000002051e7824 */ /* 0x000fe400078e0204 */
[----:B------:R-:W-:Y:S02]  /*1bc0*/  IMAD.MOV R6, RZ, RZ, -R6 ;  /* 0x000000ffff067224 */ /* 0x000fe400078e0a06 */
[----:B------:R-:W-:Y:S01]  /*1bd0*/  IMAD R140, R77, R2, R140 ;  /* 0x000000024d8c7224 */ /* 0x000fe200078e028c */
[----:B------:R-:W-:Y:S01]  /*1be0*/  LOP3.LUT R2, R13, 0x7f, RZ, 0xc0, !PT ;  /* 0x0000007f0d027812 */ /* 0x000fe200078ec0ff */
[----:B------:R-:W-:-:S02]  /*1bf0*/  IMAD.U32 R9, RZ, RZ, UR12 ;  /* 0x0000000cff097e24 */ /* 0x000fc4000f8e00ff */
[----:B------:R-:W-:Y:S01]  /*1c00*/  IMAD R56, R7, 0x2, R30 ;  /* 0x0000000207387824 */ /* 0x000fe200078e021e */
[----:B------:R-:W-:Y:S01]  /*1c10*/  ISETP.NE.U32.AND P1, PT, R2, RZ, PT ;  /* 0x000000ff0200720c */ /* 0x000fe20003f25070 */
[--C-:B------:R-:W-:Y:S01]  /*1c20*/  IMAD R143, R77, R6, R10.reuse ;  /* 0x000000064d8f7224 */ /* 0x100fe200078e020a */
[----:B------:R-:W-:Y:S01]  /*1c30*/  PRMT R10, RZ, 0x7610, R10 ;  /* 0x00007610ff0a7816 */ /* 0x000fe2000000000a */
[----:B------:R-:W-:Y:S01]  /*1c40*/  IMAD.U32 R11, RZ, RZ, UR12 ;  /* 0x0000000cff0b7e24 */ /* 0x000fe2000f8e00ff */
[----:B------:R-:W-:Y:S01]  /*1c50*/  LOP3.LUT R6, R100, 0x8, RZ, 0xfc, !PT ;  /* 0x0000000864067812 */ /* 0x000fe200078efcff */
[----:B------:R-:W-:Y:S02]  /*1c60*/  IMAD.U32 R8, RZ, RZ, UR12 ;  /* 0x0000000cff087e24 */ /* 0x000fe4000f8e00ff */
[----:B------:R-:W-:Y:S02]  /*1c70*/  IMAD.U32 R13, RZ, RZ, UR12 ;  /* 0x0000000cff0d7e24 */ /* 0x000fe4000f8e00ff */
[----:B------:R-:W-:Y:S01]  /*1c80*/  IMAD R78, R9, 0x2, R56 ;  /* 0x00000002094e7824 */ /* 0x000fe200078e0238 */
[----:B------:R-:W-:Y:S06]  /*1c90*/  BRA.U UP0, `(.L_x_5) ;  /* 0x0000000100187547 */ /* 0x000fec000b800000 */
[----:B------:R-:W-:Y:S01]  /*1ca0*/  ELECT P3, URZ, PT ;  /* 0x0000000000ff782f */ /* 0x000fe20003860000 */
[----:B------:R-:W-:Y:S01]  /*1cb0*/  IMAD.MOV.U32 R2, RZ, RZ, 0x1 ;  /* 0x00000001ff027424 */ /* 0x000fe200078e00ff */
[----:B------:R-:W-:Y:S01]  /*1cc0*/  UMOV UR4, 0x40 ;  /* 0x0000004000047882 */ /* 0x000fe20000000000 */
[----:B------:R-:W-:Y:S01]  /*1cd0*/  UVIRTCOUNT.DEALLOC.SMPOOL 0x80 ;  /* 0x000000800000784c */ /* 0x000fe20000000000 */
[----:B------:R-:W-:-:S09]  /*1ce0*/  ULEA UR4, UR5, UR4, 0x18 ;  /* 0x0000000405047291 */ /* 0x000fd2000f8ec0ff */
[----:B------:R0:W-:Y:S03]  /*1cf0*/  @P3 STS.U8 [UR4], R2 ;  /* 0x00000002ff003988 */ /* 0x0001e60008000004 */
.L_x_5:
[----:B------:R1:W-:Y:S01]  /*1d00*/  STL [R1+0x1c0], R241 ;  /* 0x0001c0f101007387 */ /* 0x0003e20000100800 */
[----:B------:R-:W-:-:S03]  /*1d10*/  IMAD.MOV.U32 R190, RZ, RZ, R10 ;  /* 0x000000ffffbe7224 */ /* 0x000fc600078e000a */
[----:B------:R-:W-:Y:S04]  /*1d20*/  STL [R1+0x1bc], R240 ;  /* 0x0001bcf001007387 */ /* 0x000fe80000100800 */
[----:B-1----:R-:W2:Y:S01]  /*1d30*/  LDL.LU R241, [R1+0x90] ;  /* 0x0000900001f17983 */ /* 0x002ea20000300800 */
[----:B------:R-:W-:Y:S01]  /*1d40*/  VOTEU.ALL UP2, P1 ;  /* 0x0000000000ff7886 */ /* 0x000fe20000840000 */
[----:B------:R-:W-:Y:S01]  /*1d50*/  VOTEU.ALL UP3, P1 ;  /* 0x0000000000ff7886 */ /* 0x000fe20000860000 */
[----:B------:R-:W-:Y:S01]  /*1d60*/  IMAD R5, R11, 0x2, R78 ;  /* 0x000000020b057824 */ /* 0x000fe200078e024e */
[----:B------:R-:W-:Y:S01]  /*1d70*/  STTM.16dp32bit_t0_t15.x32 tmem[UR10], RZ ;  /* 0x000000ff000079ed */ /* 0x000fe20008a8000a */
[----:B------:R-:W-:Y:S01]  /*1d80*/  STTM.16dp32bit_t16_t31.x32 tmem[UR10+0x20], RZ ;  /* 0x000020ff000079ed */ /* 0x000fe20008aa000a */
[----:B------:R-:W1:Y:S01]  /*1d90*/  FENCE.VIEW.ASYNC.T ;  /* 0x00000000000073c6 */ /* 0x000e620000000200 */
[----:B------:R-:W-:-:S04]  /*1da0*/  @!UP2 UIADD3 UR4, UPT, UPT, -UR7, 0x100000, URZ ;  /* 0x001000000704a890 */ /* 0x000fc8000fffe1ff */
[----:B------:R-:W-:Y:S02]  /*1db0*/  @!UP2 USHF.L.U32 UR5, UR4, 0xb, URZ ;  /* 0x0000000b0405a899 */ /* 0x000fe400080006ff */
[----:B------:R-:W-:Y:S01]  /*1dc0*/  @!UP2 USHF.L.U32 UR4, UR4, 0x1, URZ ;  /* 0x000000010404a899 */ /* 0x000fe200080006ff */
[----:B-1----:R-:W-:Y:S01]  /*1dd0*/  BAR.SYNC.DEFER_BLOCKING 0x0 ;  /* 0x0000000000007b1d */ /* 0x002fe20000010000 */
[----:B------:R-:W-:Y:S01]  /*1de0*/  IMAD R136, R3, UR14, RZ ;  /* 0x0000000e03887c24 */ /* 0x000fe2000f8e02ff */
[----:B------:R-:W-:Y:S01]  /*1df0*/  ISETP.LT.AND P2, PT, R6, UR22, P2 ;  /* 0x0000001606007c0c */ /* 0x000fe20009741270 */
[----:B------:R-:W-:-:S03]  /*1e00*/  IMAD R32, R32, 0x2, R5 ;  /* 0x0000000220207824 */ /* 0x000fc600078e0205 */
[C---:B------:R-:W-:Y:S01]  /*1e10*/  IADD3 R137, P3, PT, R136.reuse, UR16, RZ ;  /* 0x0000001088897c10 */ /* 0x040fe2000ff7e0ff */
[----:B------:R-:W-:Y:S02]  /*1e20*/  IMAD R59, R59, 0x2, R32 ;  /* 0x000000023b3b7824 */ /* 0x000fe400078e0220 */
[----:B------:R-:W-:Y:S01]  /*1e30*/  IMAD.U32 R9, RZ, RZ, UR12 ;  /* 0x0000000cff097e24 */ /* 0x000fe2000f8e00ff */
[----:B------:R-:W-:Y:S01]  /*1e40*/  LEA.HI.X.SX32 R136, R136, UR17, 0x1, P3 ;  /* 0x0000001188887c11 */ /* 0x000fe200098f0eff */
[----:B------:R-:W-:Y:S01]  /*1e50*/  IMAD R8, R8, 0x4, R59 ;  /* 0x0000000408087824 */ /* 0x000fe200078e023b */
[CC--:B0-----:R-:W-:Y:S01]  /*1e60*/  IADD3 R2, P3, PT, R4.reuse, R137.reuse, RZ ;  /* 0x0000008904027210 */ /* 0x0c1fe20007f7e0ff */
[----:B------:R-:W-:Y:S01]  /*1e70*/  IMAD.U32 R11, RZ, RZ, UR12 ;  /* 0x0000000cff0b7e24 */ /* 0x000fe2000f8e00ff */
[C---:B------:R-:W-:Y:S01]  /*1e80*/  IADD3 R3, P4, PT, R5.reuse, R137, RZ ;  /* 0x0000008905037210 */ /* 0x040fe20007f9e0ff */
[----:B------:R-:W-:Y:S01]  /*1e90*/  IMAD.U32 R10, RZ, RZ, UR12 ;  /* 0x0000000cff0a7e24 */ /* 0x000fe2000f8e00ff */
[-C--:B------:R-:W-:Y:S01]  /*1ea0*/  LEA.HI.X.SX32 R4, R4, R136.reuse, 0x1, P3 ;  /* 0x0000008804047211 */ /* 0x080fe200018f0eff */
[----:B------:R-:W-:Y:S01]  /*1eb0*/  IMAD.U32 R62, RZ, RZ, UR12 ;  /* 0x0000000cff3e7e24 */ /* 0x000fe2000f8e00ff */
[----:B------:R-:W-:-:S02]  /*1ec0*/  LEA.HI.X.SX32 R5, R5, R136, 0x1, P4 ;  /* 0x0000008805057211 */ /* 0x000fc400020f0eff */
[C---:B------:R-:W-:Y:S02]  /*1ed0*/  LOP3.LUT R14, R100.reuse, 0x10, RZ, 0xfc, !PT ;  /* 0x00000010640e7812 */ /* 0x040fe400078efcff */
[----:B------:R-:W-:Y:S01]  /*1ee0*/  LOP3.LUT R12, R100, 0x18, RZ, 0xfc, !PT ;  /* 0x00000018640c7812 */ /* 0x000fe200078efcff */
[----:B------:R-:W-:Y:S01]  /*1ef0*/  IMAD.U32 R65, RZ, RZ, UR12 ;  /* 0x0000000cff417e24 */ /* 0x000fe2000f8e00ff */
[----:B------:R-:W0:Y:S02]  /*1f00*/  FENCE.VIEW.ASYNC.S ;  /* 0x00000000000073c6 */ /* 0x000e240000000000 */
[----:B0-----:R0:W1:Y:S01]  /*1f10*/  @!UP3 SYNCS.EXCH.64 URZ, [UR6], UR4 ;  /* 0x0000000406ffb5b2 */ /* 0x0010620008000100 */
[----:B------:R-:W-:Y:S01]  /*1f20*/  IMAD R34, R13, 0x2, R8 ;  /* 0x000000020d227824 */ /* 0x000fe200078e0208 */
[----:B------:R3:W-:Y:S01]  /*1f30*/  STL [R1+0x1b8], R242 ;  /* 0x0001b8f201007387 */ /* 0x0007e20000100800 */
[----:B------:R-:W-:Y:S02]  /*1f40*/  @P0 IMAD.MOV.U32 R6, RZ, RZ, R2 ;  /* 0x000000ffff060224 */ /* 0x000fe400078e0002 */
[----:B------:R-:W-:Y:S01]  /*1f50*/  IMAD R58, R9, 0x2, R34 ;  /* 0x00000002093a7824 */ /* 0x000fe200078e0222 */
[----:B------:R4:W-:Y:S01]  /*1f60*/  STL [R1+0x1b4], R243 ;  /* 0x0001b4f301007387 */ /* 0x0009e20000100800 */
[----:B------:R-:W-:Y:S01]  /*1f70*/  @P0 IMAD.MOV.U32 R7, RZ, RZ, R4 ;  /* 0x000000ffff070224 */ /* 0x000fe200078e0004 */
[----:B-1----:R-:W-:Y:S01]  /*1f80*/  BAR.SYNC.DEFER_BLOCKING 0x0 ;  /* 0x0000000000007b1d */ /* 0x002fe20000010000 */
[----:B------:R-:W-:-:S04]  /*1f90*/  IMAD R80, R11, 0x2, R58 ;  /* 0x000000020b507824 */ /* 0x000fc800078e023a */
[----:B------:R-:W-:Y:S02]  /*1fa0*/  IMAD R9, R9, 0x2, R80 ;  /* 0x0000000209097824 */ /* 0x000fe400078e0250 */
[----:B------:R-:W-:Y:S01]  /*1fb0*/  IMAD.U32 R13, RZ, RZ, UR12 ;  /* 0x0000000cff0d7e24 */ /* 0x000fe2000f8e00ff */
[----:B---3--:R-:W-:Y:S01]  /*1fc0*/  PRMT R242, RZ, 0x7610, R242 ;  /* 0x00007610fff27816 */ /* 0x008fe200000000f2 */
[----:B------:R-:W-:Y:S02]  /*1fd0*/  IMAD R35, R10, 0x2, R9 ;  /* 0x000000020a237824 */ /* 0x000fe400078e0209 */
[----:B------:R-:W-:Y:S01]  /*1fe0*/  IMAD.U32 R82, RZ, RZ, UR12 ;  /* 0x0000000cff527e24 */ /* 0x000fe2000f8e00ff */
[----:B----4-:R-:W-:Y:S01]  /*1ff0*/  PRMT R243, RZ, 0x7610, R243 ;  /* 0x00007610fff37816 */ /* 0x010fe200000000f3 */
[----:B------:R-:W-:Y:S02]  /*2000*/  IMAD R62, R62, 0x2, R35 ;  /* 0x000000023e3e7824 */ /* 0x000fe400078e0223 */
[----:B------:R-:W-:Y:S01]  /*2010*/  IMAD.U32 R40, RZ, RZ, UR12 ;  /* 0x0000000cff287e24 */ /* 0x000fe2000f8e00ff */
[----:B------:R-:W-:Y:S01]  /*2020*/  LOP3.LUT R15, R100, 0x20, RZ, 0xfc, !PT ;  /* 0x00000020640f7812 */ /* 0x000fe200078efcff */
[----:B------:R-:W-:Y:S01]  /*2030*/  IMAD.U32 R41, RZ, RZ, UR12 ;  /* 0x0000000cff297e24 */ /* 0x000fe2000f8e00ff */
[----:B------:R-:W-:Y:S01]  /*2040*/  STL [R1+0x1b0], R245 ;  /* 0x0001b0f501007387 */ /* 0x000fe20000100800 */
[----:B------:R-:W-:-:S02]  /*2050*/  IMAD.U32 R66, RZ, RZ, UR12 ;  /* 0x0000000cff427e24 */ /* 0x000fc4000f8e00ff */
[----:B------:R-:W-:Y:S01]  /*2060*/  IMAD.U32 R17, RZ, RZ, UR12 ;  /* 0x0000000cff117e24 */ /* 0x000fe2000f8e00ff */
[----:B------:R-:W-:Y:S04]  /*2070*/  STL [R1+0x1ac], R244 ;  /* 0x0001acf401007387 */ /* 0x000fe80000100800 */
[----:B------:R1:W3:Y:S01]  /*2080*/  @P0 LDG.E.U8 R190, desc[UR20][R6.64] ;  /* 0x0000001406be0981 */ /* 0x0002e2000c1e1100 */
[----:B------:R-:W-:-:S03]  /*2090*/  PLOP3.LUT P0, PT, PT, PT, UP1, 0x80, 0x8 ;  /* 0x000000000008781c */ /* 0x000fc60003f0f018 */
[----:B------:R4:W-:Y:S01]  /*20a0*/  STL [R1+0x1a8], R101 ;  /* 0x0001a86501007387 */ /* 0x0009e20000100800 */
[----:B-1----:R-:W-:Y:S02]  /*20b0*/  @P2 IMAD.MOV.U32 R6, RZ, RZ, R3 ;  /* 0x000000ffff062224 */ /* 0x002fe400078e0003 */
[----:B------:R-:W-:Y:S01]  /*20c0*/  @P2 IMAD.MOV.U32 R7, RZ, RZ, R5 ;  /* 0x000000ffff072224 */ /* 0x000fe200078e0005 */
[----:B------:R-:W-:Y:S01]  /*20d0*/  ISETP.LT.AND P0, PT, R14, UR22, P0 ;  /* 0x000000160e007c0c */ /* 0x000fe20008701270 */
[----:B------:R-:W-:Y:S01]  /*20e0*/  IMAD.U32 R19, RZ, RZ, UR12 ;  /* 0x0000000cff137e24 */ /* 0x000fe2000f8e00ff */
[C---:B------:R-:W-:Y:S01]  /*20f0*/  LOP3.LUT R14, R100.reuse, 0x28, RZ, 0xfc, !PT ;  /* 0x00000028640e7812 */ /* 0x040fe200078efcff */
[----:B------:R-:W-:Y:S01]  /*2100*/  IMAD.U32 R48, RZ, RZ, UR12 ;  /* 0x0000000cff307e24 */ /* 0x000fe2000f8e00ff */
[----:B----4-:R-:W-:Y:S02]  /*2110*/  PRMT R101, RZ, 0x7610, R101 ;  /* 0x00007610ff657816 */ /* 0x010fe40000000065 */
[----:B------:R-:W-:Y:S01]  /*2120*/  LOP3.LUT R20, R100, 0x30, RZ, 0xfc, !PT ;  /* 0x0000003064147812 */ /* 0x000fe200078efcff */
[----:B------:R-:W-:Y:S01]  /*2130*/  IMAD.U32 R69, RZ, RZ, UR12 ;  /* 0x0000000cff457e24 */ /* 0x000fe2000f8e00ff */
[----:B------:R-:W-:-:S02]  /*2140*/  PRMT R244, RZ, 0x7610, R244 ;  /* 0x00007610fff47816 */ /* 0x000fc400000000f4 */
[C---:B------:R-:W-:Y:S01]  /*2150*/  LOP3.LUT R18, R100.reuse, 0x38, RZ, 0xfc, !PT ;  /* 0x0000003864127812 */ /* 0x040fe200078efcff */
[----:B------:R-:W-:Y:S01]  /*2160*/  IMAD.U32 R21, RZ, RZ, UR12 ;  /* 0x0000000cff157e24 */ /* 0x000fe2000f8e00ff */
[----:B------:R-:W-:Y:S01]  /*2170*/  PRMT R245, RZ, 0x7610, R245 ;  /* 0x00007610fff57816 */ /* 0x000fe200000000f5 */
[----:B------:R-:W-:Y:S01]  /*2180*/  IMAD.U32 R23, RZ, RZ, UR12 ;  /* 0x0000000cff177e24 */ /* 0x000fe2000f8e00ff */
[C---:B------:R-:W-:Y:S01]  /*2190*/  LOP3.LUT R25, R100.reuse, 0x40, RZ, 0xfc, !PT ;  /* 0x0000004064197812 */ /* 0x040fe200078efcff */
[----:B------:R-:W-:Y:S01]  /*21a0*/  IMAD.U32 R22, RZ, RZ, UR12 ;  /* 0x0000000cff167e24 */ /* 0x000fe2000f8e00ff */
[----:B------:R-:W-:Y:S01]  /*21b0*/  PRMT R240, RZ, 0x7610, R240 ;  /* 0x00007610fff07816 */ /* 0x000fe200000000f0 */
[----:B------:R-:W-:Y:S01]  /*21c0*/  IMAD.U32 R72, RZ, RZ, UR12 ;  /* 0x0000000cff487e24 */ /* 0x000fe2000f8e00ff */
[----:B------:R-:W-:Y:S01]  /*21d0*/  LOP3.LUT R24, R100, 0x48, RZ, 0xfc, !PT ;  /* 0x0000004864187812 */ /* 0x000fe200078efcff */
[----:B------:R-:W-:Y:S01]  /*21e0*/  STL [R1+0x140], R2 ;  /* 0x0001400201007387 */ /* 0x000fe20000100800 */
[----:B------:R-:W-:-:S02]  /*21f0*/  PRMT R27, RZ, 0x7610, R27 ;  /* 0x00007610ff1b7816 */ /* 0x000fc4000000001b */
[----:B------:R-:W-:Y:S01]  /*2200*/  PRMT R26, RZ, 0x7610, R26 ;  /* 0x00007610ff1a7816 */ /* 0x000fe2000000001a */
[----:B------:R-:W-:Y:S04]  /*2210*/  STL [R1+0x13c], R4 ;  /* 0x00013c0401007387 */ /* 0x000fe80000100800 */
[----:B--2---:R1:W2:Y:S01]  /*2220*/  @P2 LDG.E.U8 R241, desc[UR20][R6.64] ;  /* 0x0000001406f12981 */ /* 0x0042a2000c1e1100 */
[----:B------:R-:W-:-:S04]  /*2230*/  PLOP3.LUT P2, PT, PT, PT, UP1, 0x80, 0x8 ;  /* 0x000000000008781c */ /* 0x000fc80003f4f018 */
[----:B------:R-:W-:Y:S01]  /*2240*/  ISETP.LT.AND P2, PT, R12, UR22, P2 ;  /* 0x000000160c007c0c */ /* 0x000fe20009741270 */
[----:B------:R-:W-:Y:S01]  /*2250*/  IMAD R12, R11, 0x4, R62 ;  /* 0x000000040b0c7824 */ /* 0x000fe200078e023e */
[----:B-1----:R-:W-:-:S03]  /*2260*/  IADD3 R6, P3, PT, R8, R137, RZ ;  /* 0x0000008908067210 */ /* 0x002fc60007f7e0ff */
[----:B------:R-:W-:Y:S01]  /*2270*/  IMAD R42, R13, 0x2, R12 ;  /* 0x000000020d2a7824 */ /* 0x000fe200078e020c */
[C---:B------:R-:W-:Y:S02]  /*2280*/  IADD3 R7, P4, PT, R9.reuse, R137, RZ ;  /* 0x0000008909077210 */ /* 0x040fe40007f9e0ff */
[-C--:B------:R-:W-:Y:S01]  /*2290*/  LEA.HI.X.SX32 R8, R8, R136.reuse, 0x1, P3 ;  /* 0x0000008808087211 */ /* 0x080fe200018f0eff */
[----:B------:R-:W-:Y:S01]  /*22a0*/  @P0 IMAD.MOV.U32 R10, RZ, RZ, R6 ;  /* 0x000000ffff0a0224 */ /* 0x000fe200078e0006 */
[----:B------:R-:W-:Y:S01]  /*22b0*/  LEA.HI.X.SX32 R9, R9, R136, 0x1, P4 ;  /* 0x0000008809097211 */ /* 0x000fe200020f0eff */
[----:B------:R-:W-:Y:S02]  /*22c0*/  IMAD R65, R65, 0x2, R42 ;  /* 0x0000000241417824 */ /* 0x000fe400078e022a */
[----:B------:R-:W-:Y:S02]  /*22d0*/  @P0 IMAD.MOV.U32 R11, RZ, RZ, R8 ;  /* 0x000000ffff0b0224 */ /* 0x000fe400078e0008 */
[----:B------:R-:W-:-:S03]  /*22e0*/  IMAD R82, R82, 0x2, R65 ;  /* 0x0000000252527824 */ /* 0x000fc600078e0241 */
[----:B------:R1:W4:Y:S01]  /*22f0*/  @P0 LDG.E.U8 R242, desc[UR20][R10.64] ;  /* 0x000000140af20981 */ /* 0x000322000c1e1100 */
[----:B------:R-:W-:Y:S01]  /*2300*/  IMAD R13, R13, 0x2, R82 ;  /* 0x000000020d0d7824 */ /* 0x000fe200078e0252 */
[----:B------:R-:W-:Y:S01]  /*2310*/  PLOP3.LUT P0, PT, PT, PT, UP1, 0x80, 0x8 ;  /* 0x000000000008781c */ /* 0x000fe20003f0f018 */
[----:B-1----:R-:W-:Y:S02]  /*2320*/  @P2 IMAD.MOV.U32 R10, RZ, RZ, R7 ;  /* 0x000000ffff0a2224 */ /* 0x002fe400078e0007 */
[----:B------:R-:W-:Y:S02]  /*2330*/  @P2 IMAD.MOV.U32 R11, RZ, RZ, R9 ;  /* 0x000000ffff0b2224 */ /* 0x000fe400078e0009 */
[----:B------:R-:W-:-:S03]  /*2340*/  IMAD R40, R40, 0x2, R13 ;  /* 0x0000000228287824 */ /* 0x000fc600078e020d */
[----:B------:R1:W2:Y:S01]  /*2350*/  @P2 LDG.E.U8 R243, desc[UR20][R10.64] ;  /* 0x000000140af32981 */ /* 0x0002a2000c1e1100 */
[----:B------:R-:W-:Y:S01]  /*2360*/  ISETP.LT.AND P0, PT, R15, UR22, P0 ;  /* 0x000000160f007c0c */ /* 0x000fe20008701270 */
[----:B------:R-:W-:Y:S02]  /*2370*/  IMAD.U32 R15, RZ, RZ, UR12 ;  /* 0x0000000cff0f7e24 */ /* 0x000fe4000f8e00ff */
[----:B-1----:R-:W-:-:S04]  /*2380*/  IMAD.U32 R11, RZ, RZ, UR12 ;  /* 0x0000000cff0b7e24 */ /* 0x002fc8000f8e00ff */
[----:B------:R-:W-:Y:S01]  /*2390*/  IMAD R64, R11, 0x2, R40 ;  /* 0x000000020b407824 */ /* 0x000fe200078e0228 */
[----:B------:R-:W-:-:S03]  /*23a0*/  PLOP3.LUT P2, PT, PT, PT, UP1, 0x80, 0x8 ;  /* 0x000000000008781c */ /* 0x000fc60003f4f018 */
[----:B------:R-:W-:Y:S01]  /*23b0*/  IMAD R16, R15, 0x4, R64 ;  /* 0x000000040f107824 */ /* 0x000fe200078e0240 */
[----:B------:R-:W-:-:S03]  /*23c0*/  IADD3 R10, P3, PT, R12, R137, RZ ;  /* 0x000000890c0a7210 */ /* 0x000fc60007f7e0ff */
[----:B------:R-:W-:Y:S01]  /*23d0*/  IMAD R41, R41, 0x2, R16 ;  /* 0x0000000229297824 */ /* 0x000fe200078e0210 */
[----:B------:R-:W-:Y:S02]  /*23e0*/  ISETP.LT.AND P2, PT, R14, UR22, P2 ;  /* 0x000000160e007c0c */ /* 0x000fe40009741270 */
[-C--:B------:R-:W-:Y:S01]  /*23f0*/  LEA.HI.X.SX32 R12, R12, R136.reuse, 0x1, P3 ;  /* 0x000000880c0c7211 */ /* 0x080fe200018f0eff */
[----:B------:R-:W-:Y:S01]  /*2400*/  IMAD R66, R66, 0x2, R41 ;  /* 0x0000000242427824 */ /* 0x000fe200078e0229 */
[----:B------:R-:W-:Y:S01]  /*2410*/  IADD3 R11, P4, PT, R13, R137, RZ ;  /* 0x000000890d0b7210 */ /* 0x000fe20007f9e0ff */
[----:B------:R-:W-:Y:S02]  /*2420*/  @P0 IMAD.MOV.U32 R14, RZ, RZ, R10 ;  /* 0x000000ffff0e0224 */ /* 0x000fe400078e000a */
[----:B------:R-:W-:Y:S02]  /*2430*/  @P0 IMAD.MOV.U32 R15, RZ, RZ, R12 ;  /* 0x000000ffff0f0224 */ /* 0x000fe400078e000c */
[----:B------:R-:W-:Y:S01]  /*2440*/  IMAD R84, R17, 0x2, R66 ;  /* 0x0000000211547824 */ /* 0x000fe200078e0242 */
[----:B------:R-:W-:-:S02]  /*2450*/  LEA.HI.X.SX32 R13, R13, R136, 0x1, P4 ;  /* 0x000000880d0d7211 */ /* 0x000fc400020f0eff */
[----:B------:R1:W2:Y:S01]  /*2460*/  @P0 LDG.E.U8 R101, desc[UR20][R14.64] ;  /* 0x000000140e650981 */ /* 0x0002a2000c1e1100 */
[----:B------:R-:W-:Y:S01]  /*2470*/  IMAD R17, R19, 0x2, R84 ;  /* 0x0000000213117824 */ /* 0x000fe200078e0254 */
[----:B------:R-:W-:-:S03]  /*2480*/  PLOP3.LUT P0, PT, PT, PT, UP1, 0x80, 0x8 ;  /* 0x000000000008781c */ /* 0x000fc60003f0f018 */
[----:B------:R-:W-:Y:S01]  /*2490*/  IMAD R48, R48, 0x2, R17 ;  /* 0x0000000230307824 */ /* 0x000fe200078e0211 */
[----:B------:R-:W-:Y:S01]  /*24a0*/  ISETP.LT.AND P0, PT, R20, UR22, P0 ;  /* 0x0000001614007c0c */ /* 0x000fe20008701270 */
[----:B-1----:R-:W-:Y:S02]  /*24b0*/  @P2 IMAD.MOV.U32 R14, RZ, RZ, R11 ;  /* 0x000000ffff0e2224 */ /* 0x002fe400078e000b */
[----:B------:R-:W-:Y:S02]  /*24c0*/  @P2 IMAD.MOV.U32 R15, RZ, RZ, R13 ;  /* 0x000000ffff0f2224 */ /* 0x000fe400078e000d */
[----:B------:R-:W-:Y:S02]  /*24d0*/  IMAD.U32 R20, RZ, RZ, UR12 ;  /* 0x0000000cff147e24 */ /* 0x000fe4000f8e00ff */
[----:B------:R-:W-:Y:S01]  /*24e0*/  IMAD R69, R69, 0x2, R48 ;  /* 0x0000000245457824 */ /* 0x000fe200078e0230 */
[----:B------:R1:W2:Y:S01]  /*24f0*/  @P2 LDG.E.U8 R244, desc[UR20][R14.64] ;  /* 0x000000140ef42981 */ /* 0x0002a2000c1e1100 */
[----:B------:R-:W-:-:S02]  /*2500*/  PLOP3.LUT P2, PT, PT, PT, UP1, 0x80, 0x8 ;  /* 0x000000000008781c */ /* 0x000fc40003f4f018 */
[----:B------:R-:W-:Y:S02]  /*2510*/  IMAD R20, R20, 0x4, R69 ;  /* 0x0000000414147824 */ /* 0x000fe400078e0245 */
[----:B------:R-:W-:Y:S02]  /*2520*/  ISETP.LT.AND P2, PT, R18, UR22, P2 ;  /* 0x0000001612007c0c */ /* 0x000fe40009741270 */
[----:B-1----:R-:W-:Y:S01]  /*2530*/  IADD3 R14, P3, PT, R16, R137, RZ ;  /* 0x00000089100e7210 */ /* 0x002fe20007f7e0ff */
[----:B------:R-:W-:-:S03]  /*2540*/  IMAD R46, R21, 0x2, R20 ;  /* 0x00000002152e7824 */ /* 0x000fc600078e0214 */
[-C--:B------:R-:W-:Y:S01]  /*2550*/  LEA.HI.X.SX32 R16, R16, R136.reuse, 0x1, P3 ;  /* 0x0000008810107211 */ /* 0x080fe200018f0eff */
[----:B------:R-:W-:Y:S01]  /*2560*/  @P0 IMAD.MOV.U32 R18, RZ, RZ, R14 ;  /* 0x000000ffff120224 */ /* 0x000fe200078e000e */
[----:B------:R-:W-:Y:S01]  /*2570*/  IADD3 R15, P4, PT, R17, R137, RZ ;  /* 0x00000089110f7210 */ /* 0x000fe20007f9e0ff */
[----:B------:R-:W-:Y:S02]  /*2580*/  IMAD R70, R23, 0x2, R46 ;  /* 0x0000000217467824 */ /* 0x000fe400078e022e */
[----:B------:R-:W-:Y:S01]  /*2590*/  @P0 IMAD.MOV.U32 R19, RZ, RZ, R16 ;  /* 0x000000ffff130224 */ /* 0x000fe200078e0010 */
[----:B------:R-:W-:Y:S01]  /*25a0*/  LEA.HI.X.SX32 R17, R17, R136, 0x1, P4 ;  /* 0x0000008811117211 */ /* 0x000fe200020f0eff */
[----:B------:R-:W-:-:S03]  /*25b0*/  IMAD R86, R21, 0x2, R70 ;  /* 0x0000000215567824 */ /* 0x000fc600078e0246 */
[----:B------:R1:W2:Y:S01]  /*25c0*/  @P0 LDG.E.U8 R245, desc[UR20][R18.64] ;  /* 0x0000001412f50981 */ /* 0x0002a2000c1e1100 */
[----:B------:R-:W-:Y:S01]  /*25d0*/  PLOP3.LUT P0, PT, PT, PT, UP1, 0x80, 0x8 ;  /* 0x000000000008781c */ /* 0x000fe20003f0f018 */
[----:B------:R-:W-:-:S03]  /*25e0*/  IMAD R21, R23, 0x2, R86 ;  /* 0x0000000217157824 */ /* 0x000fc600078e0256 */
[----:B------:R-:W-:Y:S01]  /*25f0*/  ISETP.LT.AND P0, PT, R25, UR22, P0 ;  /* 0x0000001619007c0c */ /* 0x000fe20008701270 */
[----:B-1----:R-:W-:Y:S02]  /*2600*/  @P2 IMAD.MOV.U32 R18, RZ, RZ, R15 ;  /* 0x000000ffff122224 */ /* 0x002fe400078e000f */
[----:B------:R-:W-:Y:S02]  /*2610*/  @P2 IMAD.MOV.U32 R19, RZ, RZ, R17 ;  /* 0x000000ffff132224 */ /* 0x000fe400078e0011 */
[----:B------:R-:W-:-:S03]  /*2620*/  IMAD R47, R22, 0x2, R21 ;  /* 0x00000002162f7824 */ /* 0x000fc600078e0215 */
[----:B------:R1:W2:Y:S01]  /*2630*/  @P2 LDG.E.U8 R240, desc[UR20][R18.64] ;  /* 0x0000001412f02981 */ /* 0x0002a2000c1e1100 */
[----:B------:R-:W-:Y:S01]  /*2640*/  PLOP3.LUT P2, PT, PT, PT, UP1, 0x80, 0x8 ;  /* 0x000000000008781c */ /* 0x000fe20003f4f018 */
[----:B------:R-:W-:Y:S01]  /*2650*/  IMAD R72, R72, 0x2, R47 ;  /* 0x0000000248487824 */ /* 0x000fe200078e022f */
[----:B-1----:R-:W-:-:S04]  /*2660*/  IADD3 R18, P3, PT, R20, R137, RZ ;  /* 0x0000008914127210 */ /* 0x002fc80007f7e0ff */
[----:B------:R-:W-:Y:S02]  /*2670*/  LEA.HI.X.SX32 R20, R20, R136, 0x1, P3 ;  /* 0x0000008814147211 */ /* 0x000fe400018f0eff */
[----:B------:R-:W-:Y:S01]  /*2680*/  ISETP.LT.AND P2, PT, R24, UR22, P2 ;  /* 0x0000001618007c0c */ /* 0x000fe20009741270 */
[----:B------:R-:W-:Y:S02]  /*2690*/  IMAD R24, R23, 0x4, R72 ;  /* 0x0000000417187824 */ /* 0x000fe400078e0248 */
[----:B------:R-:W-:Y:S02]  /*26a0*/  @P0 IMAD.MOV.U32 R22, RZ, RZ, R18 ;  /* 0x000000ffff160224 */ /* 0x000fe400078e0012 */
[----:B------:R-:W-:Y:S01]  /*26b0*/  @P0 IMAD.MOV.U32 R23, RZ, RZ, R20 ;  /* 0x000000ffff170224 */ /* 0x000fe200078e0014 */
[----:B------:R-:W-:-:S04]  /*26c0*/  IADD3 R19, P4, PT, R21, R137, RZ ;  /* 0x0000008915137210 */ /* 0x000fc80007f9e0ff */
[----:B------:R1:W2:Y:S01]  /*26d0*/  @P0 LDG.E.U8 R27, desc[UR20][R22.64] ;  /* 0x00000014161b0981 */ /* 0x0002a2000c1e1100 */
[----:B------:R-:W-:Y:S02]  /*26e0*/  LEA.HI.X.SX32 R21, R21, R136, 0x1, P4 ;  /* 0x0000008815157211 */ /* 0x000fe400020f0eff */
[----:B-1----:R-:W-:-:S03]  /*26f0*/  @P2 IMAD.MOV.U32 R22, RZ, RZ, R19 ;  /* 0x000000ffff162224 */ /* 0x002fc600078e0013 */
[----:B------:R-:W-:-:S05]  /*2700*/  @P2 IMAD.MOV.U32 R23, RZ, RZ, R21 ;  /* 0x000000ffff172224 */ /* 0x000fca00078e0015 */
[----:B------:R1:W3:Y:S04]  /*2710*/  @P2 LDG.E.U8 R26, desc[UR20][R22.64] ;  /* 0x00000014161a2981 */ /* 0x0002e8000c1e1100 */
[----:B------:R-:W-:Y:S04]  /*2720*/  STL [R1+0x148], R3 ;  /* 0x0001480301007387 */ /* 0x000fe80000100800 */
[----:B------:R-:W-:Y:S04]  /*2730*/  STL [R1+0x144], R5 ;  /* 0x0001440501007387 */ /* 0x000fe80000100800 */
[----:B------:R-:W-:Y:S04]  /*2740*/  STL [R1+0x150], R6 ;  /* 0x0001500601007387 */ /* 0x000fe80000100800 */
[----:B------:R-:W-:Y:S01]  /*2750*/  STL [R1+0x14c], R8 ;  /* 0x00014c0801007387 */ /* 0x000fe20000100800 */
[----:B------:R-:W-:-:S03]  /*2760*/  IMAD.U32 R25, RZ, RZ, UR12 ;  /* 0x0000000cff197e24 */ /* 0x000fc6000f8e00ff */
[----:B------:R-:W-:Y:S04]  /*2770*/  STL [R1+0x158], R7 ;  /* 0x0001580701007387 */ /* 0x000fe80000100800 */
[----:B------:R-:W-:Y:S04]  /*2780*/  STL [R1+0x154], R9 ;  /* 0x0001540901007387 */ /* 0x000fe80000100800 */
[----:B------:R-:W-:Y:S04]  /*2790*/  STL [R1+0x160], R10 ;  /* 0x0001600a01007387 */ /* 0x000fe80000100800 */
[----:B------:R-:W-:Y:S01]  /*27a0*/  STL [R1+0x15c], R12 ;  /* 0x00015c0c01007387 */ /* 0x000fe20000100800 */
[----:B------:R-:W-:-:S03]  /*27b0*/  IMAD.U32 R75, RZ, RZ, UR12 ;  /* 0x0000000cff4b7e24 */ /* 0x000fc6000f8e00ff */
[----:B------:R-:W-:Y:S01]  /*27c0*/  STL [R1+0x168], R11 ;  /* 0x0001680b01007387 */ /* 0x000fe20000100800 */
[----:B------:R-:W-:-:S03]  /*27d0*/  IMAD R54, R25, 0x2, R24 ;  /* 0x0000000219367824 */ /* 0x000fc600078e0218 */
        /* <DEDUP_REMOVED lines=9> */
[----:B------:R-:W-:-:S03]  /*2870*/  IMAD R88, R88, 0x2, R75 ;  /* 0x0000000258587824 */ /* 0x000fc600078e024b */
[----:B------:R-:W-:Y:S01]  /*2880*/  STL [R1+0x188], R19 ;  /* 0x0001881301007387 */ /* 0x000fe20000100800 */
[----:B------:R-:W-:-:S03]  /*2890*/  PLOP3.LUT P0, PT, PT, PT, UP1, 0x80, 0x8 ;  /* 0x000000000008781c */ /* 0x000fc60003f0f018 */
[----:B------:R-:W-:Y:S01]  /*28a0*/  STL [R1+0x184], R21 ;  /* 0x0001841501007387 */ /* 0x000fe20000100800 */
[----:B------:R-:W-:Y:S02]  /*28b0*/  IMAD.U32 R52, RZ, RZ, UR12 ;  /* 0x0000000cff347e24 */ /* 0x000fe4000f8e00ff */
[----:B------:R-:W-:Y:S01]  /*28c0*/  IMAD R25, R25, 0x2, R88 ;  /* 0x0000000219197824 */ /* 0x000fe200078e0258 */
[----:B-1----:R-:W-:Y:S01]  /*28d0*/  IADD3 R22, P3, PT, R24, R137, RZ ;  /* 0x0000008918167210 */ /* 0x002fe20007f7e0ff */
[----:B------:R-:W-:Y:S02]  /*28e0*/  IMAD.U32 R23, RZ, RZ, UR12 ;  /* 0x0000000cff177e24 */ /* 0x000fe4000f8e00ff */
[----:B------:R-:W-:Y:S01]  /*28f0*/  IMAD R52, R52, 0x2, R25 ;  /* 0x0000000234347824 */ /* 0x000fe200078e0219 */
[----:B------:R-:W-:Y:S02]  /*2900*/  PLOP3.LUT P2, PT, PT, PT, UP1, 0x80, 0x8 ;  /* 0x000000000008781c */ /* 0x000fe40003f4f018 */
[----:B------:R-:W-:Y:S01]  /*2910*/  LEA.HI.X.SX32 R24, R24, R136, 0x1, P3 ;  /* 0x0000008818187211 */ /* 0x000fe200018f0eff */
[----:B------:R-:W-:Y:S01]  /*2920*/  IMAD R76, R23, 0x2, R52 ;  /* 0x00000002174c7824 */ /* 0x000fe200078e0234 */
[----:B------:R-:W-:-:S02]  /*2930*/  PRMT R36, RZ, 0x7610, R36 ;  /* 0x00007610ff247816 */ /* 0x000fc40000000024 */
[----:B------:R-:W-:-:S04]  /*2940*/  IADD3 R23, P4, PT, R25, R137, RZ ;  /* 0x0000008919177210 */ /* 0x000fc80007f9e0ff */
[----:B------:R-:W-:Y:S02]  /*2950*/  LEA.HI.X.SX32 R25, R25, R136, 0x1, P4 ;  /* 0x0000008819197211 */ /* 0x000fe400020f0eff */
[----:B------:R-:W-:Y:S01]  /*2960*/  PRMT R29, RZ, 0x7610, R29 ;  /* 0x00007610ff1d7816 */ /* 0x000fe2000000001d */
[----:B--2---:R1:W-:Y:S02]  /*2970*/  STL [R1+0x74], R27 ;  /* 0x0000741b01007387 */ /* 0x0043e40000100800 */
[----:B-1----:R-:W-:-:S04]  /*2980*/  LOP3.LUT R27, R100, 0x50, RZ, 0xfc, !PT ;  /* 0x00000050641b7812 */ /* 0x002fc800078efcff */
[----:B------:R-:W-:Y:S01]  /*2990*/  ISETP.LT.AND P0, PT, R27, UR22, P0 ;  /* 0x000000161b007c0c */ /* 0x000fe20008701270 */
[----:B------:R-:W-:Y:S01]  /*29a0*/  IMAD.U32 R27, RZ, RZ, UR12 ;  /* 0x0000000cff1b7e24 */ /* 0x000fe2000f8e00ff */
[----:B---3--:R1:W-:Y:S03]  /*29b0*/  STL [R1+0x70], R26 ;  /* 0x0000701a01007387 */ /* 0x0083e60000100800 */
[----:B------:R-:W-:Y:S01]  /*29c0*/  IMAD R28, R27, 0x4, R76 ;  /* 0x000000041b1c7824 */ /* 0x000fe200078e024c */
[----:B-1----:R-:W-:-:S07]  /*29d0*/  LOP3.LUT R26, R100, 0x58, RZ, 0xfc, !PT ;  /* 0x00000058641a7812 */ /* 0x002fce00078efcff */
[----:B------:R-:W-:Y:S01]  /*29e0*/  @P0 IMAD.MOV.U32 R27, RZ, RZ, R24 ;  /* 0x000000ffff1b0224 */ /* 0x000fe200078e0018 */
[----:B------:R-:W-:Y:S01]  /*29f0*/  ISETP.LT.AND P2, PT, R26, UR22, P2 ;  /* 0x000000161a007c0c */ /* 0x000fe20009741270 */
[----:B------:R-:W-:-:S05]  /*2a00*/  @P0 IMAD.MOV.U32 R26, RZ, RZ, R22 ;  /* 0x000000ffff1a0224 */ /* 0x000fca00078e0016 */
[----:B------:R1:W2:Y:S07]  /*2a10*/  @P0 LDG.E.U8 R36, desc[UR20][R26.64] ;  /* 0x000000141a240981 */ /* 0x0002ae000c1e1100 */
[----:B-1----:R-:W-:Y:S02]  /*2a20*/  @P2 IMAD.MOV.U32 R26, RZ, RZ, R23 ;  /* 0x000000ffff1a2224 */ /* 0x002fe400078e0017 */
[----:B------:R-:W-:-:S05]  /*2a30*/  @P2 IMAD.MOV.U32 R27, RZ, RZ, R25 ;  /* 0x000000ffff1b2224 */ /* 0x000fca00078e0019 */
[----:B------:R1:W3:Y:S01]  /*2a40*/  @P2 LDG.E.U8 R29, desc[UR20][R26.64] ;  /* 0x000000141a1d2981 */ /* 0x0002e2000c1e1100 */
[----:B------:R-:W-:-:S03]  /*2a50*/  IMAD.U32 R53, RZ, RZ, UR12 ;  /* 0x0000000cff357e24 */ /* 0x000fc6000f8e00ff */
[----:B------:R-:W-:Y:S01]  /*2a60*/  STL [R1+0x190], R22 ;  /* 0x0001901601007387 */ /* 0x000fe20000100800 */
[----:B------:R-:W-:-:S03]  /*2a70*/  IMAD R53, R53, 0x2, R28 ;  /* 0x0000000235357824 */ /* 0x000fc600078e021c */
[----:B------:R-:W-:Y:S01]  /*2a80*/  STL [R1+0x18c], R24 ;  /* 0x00018c1801007387 */ /* 0x000fe20000100800 */
[----:B------:R-:W-:Y:S01]  /*2a90*/  IMAD.U32 R38, RZ, RZ, UR12 ;  /* 0x0000000cff267e24 */ /* 0x000fe2000f8e00ff */
[C---:B------:R-:W-:Y:S02]  /*2aa0*/  LOP3.LUT R37, R100.reuse, 0x60, RZ, 0xfc, !PT ;  /* 0x0000006064257812 */ /* 0x040fe400078efcff */
[----:B------:R-:W-:Y:S01]  /*2ab0*/  PLOP3.LUT P0, PT, PT, PT, UP1, 0x80, 0x8 ;  /* 0x000000000008781c */ /* 0x000fe20003f0f018 */
[----:B------:R-:W-:Y:S01]  /*2ac0*/  IMAD.U32 R176, RZ, RZ, UR12 ;  /* 0x0000000cffb07e24 */ /* 0x000fe2000f8e00ff */
[----:B------:R-:W-:Y:S02]  /*2ad0*/  PLOP3.LUT P2, PT, PT, PT, UP1, 0x80, 0x8 ;  /* 0x000000000008781c */ /* 0x000fe40003f4f018 */
[----:B------:R-:W-:Y:S02]  /*2ae0*/  ISETP.LT.AND P0, PT, R37, UR22, P0 ;  /* 0x0000001625007c0c */ /* 0x000fe40008701270 */
[----:B------:R-:W-:-:S02]  /*2af0*/  LOP3.LUT R37, R100, 0x68, RZ, 0xfc, !PT ;  /* 0x0000006864257812 */ /* 0x000fc400078efcff */
[C---:B-1----:R-:W-:Y:S02]  /*2b00*/  IADD3 R26, P4, PT, R28.reuse, R137, RZ ;  /* 0x000000891c1a7210 */ /* 0x042fe40007f9e0ff */
[----:B------:R-:W-:Y:S01]  /*2b10*/  ISETP.LT.AND P2, PT, R37, UR22, P2 ;  /* 0x0000001625007c0c */ /* 0x000fe20009741270 */
[----:B------:R-:W-:Y:S01]  /*2b20*/  IMAD.U32 R183, RZ, RZ, UR12 ;  /* 0x0000000cffb77e24 */ /* 0x000fe2000f8e00ff */
[----:B------:R-:W-:Y:S01]  /*2b30*/  LEA.HI.X.SX32 R27, R28, R136, 0x1, P4 ;  /* 0x000000881c1b7211 */ /* 0x000fe200020f0eff */
[----:B------:R-:W-:Y:S01]  /*2b40*/  IMAD.U32 R28, RZ, RZ, UR12 ;  /* 0x0000000cff1c7e24 */ /* 0x000fe2000f8e00ff */
[----:B------:R-:W-:Y:S02]  /*2b50*/  PRMT R31, RZ, 0x7610, R31 ;  /* 0x00007610ff1f7816 */ /* 0x000fe4000000001f */
[----:B------:R-:W-:-:S06]  /*2b60*/  PRMT R33, RZ, 0x7610, R33 ;  /* 0x00007610ff217816 */ /* 0x000fcc0000000021 */
[----:B------:R-:W4:Y:S04]  /*2b70*/  @P0 LDG.E.U8 R33, desc[UR20][R26.64] ;  /* 0x000000141a210981 */ /* 0x000f28000c1e1100 */
[----:B--2---:R1:W-:Y:S02]  /*2b80*/  STL [R1+0x6c], R36 ;  /* 0x00006c2401007387 */ /* 0x0043e40000100800 */
[----:B-1----:R-:W-:-:S04]  /*2b90*/  IMAD.U32 R36, RZ, RZ, UR12 ;  /* 0x0000000cff247e24 */ /* 0x002fc8000f8e00ff */
[----:B------:R-:W-:-:S04]  /*2ba0*/  IMAD R169, R36, 0x2, R53 ;  /* 0x0000000224a97824 */ /* 0x000fc800078e0235 */
[----:B------:R-:W-:Y:S01]  /*2bb0*/  IMAD R171, R38, 0x2, R169 ;  /* 0x0000000226ab7824 */ /* 0x000fe200078e02a9 */
[----:B------:R-:W-:Y:S03]  /*2bc0*/  STL [R1+0x198], R23 ;  /* 0x0001981701007387 */ /* 0x000fe60000100800 */
[----:B------:R-:W-:Y:S01]  /*2bd0*/  IMAD R173, R36, 0x2, R171 ;  /* 0x0000000224ad7824 */ /* 0x000fe200078e02ab */
[----:B------:R-:W-:Y:S03]  /*2be0*/  STL [R1+0x194], R25 ;  /* 0x0001941901007387 */ /* 0x000fe60000100800 */
[----:B------:R-:W-:Y:S01]  /*2bf0*/  IMAD R176, R176, 0x2, R173 ;  /* 0x00000002b0b07824 */ /* 0x000fe200078e02ad */
[----:B---3--:R1:W-:Y:S01]  /*2c00*/  STL [R1+0x68], R29 ;  /* 0x0000681d01007387 */ /* 0x0083e20000100800 */
[----:B------:R-:W-:Y:S01]  /*2c10*/  IADD3 R174, P4, PT, R173, R137, RZ ;  /* 0x00000089adae7210 */ /* 0x000fe20007f9e0ff */
[----:B-1----:R-:W-:-:S04]  /*2c20*/  IMAD.U32 R29, RZ, RZ, UR12 ;  /* 0x0000000cff1d7e24 */ /* 0x002fc8000f8e00ff */
[----:B------:R-:W-:Y:S01]  /*2c30*/  IMAD R178, R29, 0x2, R176 ;  /* 0x000000021db27824 */ /* 0x000fe200078e02b0 */
[----:B------:R-:W-:-:S03]  /*2c40*/  LEA.HI.X.SX32 R173, R173, R136, 0x1, P4 ;  /* 0x00000088adad7211 */ /* 0x000fc600020f0eff */
[----:B------:R-:W-:Y:S02]  /*2c50*/  IMAD R183, R183, 0x4, R178 ;  /* 0x00000004b7b77824 */ /* 0x000fe400078e02b2 */
[----:B------:R-:W-:Y:S02]  /*2c60*/  @P2 IMAD.MOV.U32 R29, RZ, RZ, R173 ;  /* 0x000000ffff1d2224 */ /* 0x000fe400078e00ad */
[----:B------:R-:W-:Y:S02]  /*2c70*/  IMAD R185, R28, 0x2, R183 ;  /* 0x000000021cb97824 */ /* 0x000fe400078e02b7 */
[----:B------:R-:W-:-:S05]  /*2c80*/  @P2 IMAD.MOV.U32 R28, RZ, RZ, R174 ;  /* 0x000000ffff1c2224 */ /* 0x000fca00078e00ae */
[----:B------:R1:W2:Y:S01]  /*2c90*/  @P2 LDG.E.U8 R31, desc[UR20][R28.64] ;  /* 0x000000141c1f2981 */ /* 0x0002a2000c1e1100 */
[----:B------:R-:W-:Y:S02]  /*2ca0*/  LOP3.LUT R36, R100, 0x70, RZ, 0xfc, !PT ;  /* 0x0000007064247812 */ /* 0x000fe400078efcff */
[----:B------:R-:W-:-:S04]  /*2cb0*/  PLOP3.LUT P3, PT, PT, PT, UP1, 0x80, 0x8 ;  /* 0x000000000008781c */ /* 0x000fc80003f6f018 */
[----:B------:R-:W-:Y:S01]  /*2cc0*/  ISETP.LT.AND P3, PT, R36, UR22, P3 ;  /* 0x0000001624007c0c */ /* 0x000fe20009f61270 */
[----:B------:R-:W-:Y:S01]  /*2cd0*/  IMAD.U32 R36, RZ, RZ, UR12 ;  /* 0x0000000cff247e24 */ /* 0x000fe2000f8e00ff */
[C---:B------:R-:W-:Y:S01]  /*2ce0*/  IADD3 R184, P0, PT, R183.reuse, R137, RZ ;  /* 0x00000089b7b87210 */ /* 0x040fe20007f1e0ff */
[----:B------:R-:W-:Y:S02]  /*2cf0*/  STL [R1+0x1a0], R26 ;  /* 0x0001a01a01007387 */ /* 0x000fe40000100800 */
[----:B------:R-:W-:Y:S01]  /*2d00*/  IMAD R189, R36, 0x2, R185 ;  /* 0x0000000224bd7824 */ /* 0x000fe200078e02b9 */
[----:B------:R-:W-:Y:S01]  /*2d10*/  LEA.HI.X.SX32 R183, R183, R136, 0x1, P0 ;  /* 0x00000088b7b77211 */ /* 0x000fe200000f0eff */
[----:B------:R-:W-:Y:S01]  /*2d20*/  STL [R1+0x19c], R27 ;  /* 0x00019c1b01007387 */ /* 0x000fe20000100800 */
[----:B------:R-:W-:Y:S01]  /*2d30*/  PRMT R10, RZ, 0x7610, R10 ;  /* 0x00007610ff0a7816 */ /* 0x000fe2000000000a */
[----:B------:R-:W-:Y:S02]  /*2d40*/  IMAD.U32 R194, RZ, RZ, UR12 ;  /* 0x0000000cffc27e24 */ /* 0x000fe4000f8e00ff */
[----:B------:R3:W-:Y:S01]  /*2d50*/  STL [R1+0x1a4], R173 ;  /* 0x0001a4ad01007387 */ /* 0x0007e20000100800 */
[----:B------:R-:W-:Y:S01]  /*2d60*/  IMAD R191, R38, 0x2, R189 ;  /* 0x0000000226bf7824 */ /* 0x000fe200078e02bd */
[----:B------:R-:W-:Y:S01]  /*2d70*/  PLOP3.LUT P2, PT, PT, PT, UP1, 0x80, 0x8 ;  /* 0x000000000008781c */ /* 0x000fe20003f4f018 */
[----:B-1----:R-:W-:-:S02]  /*2d80*/  @P3 IMAD.MOV.U32 R28, RZ, RZ, R184 ;  /* 0x000000ffff1c3224 */ /* 0x002fc400078e00b8 */
[----:B------:R-:W-:Y:S02]  /*2d90*/  @P3 IMAD.MOV.U32 R29, RZ, RZ, R183 ;  /* 0x000000ffff1d3224 */ /* 0x000fe400078e00b7 */
[----:B------:R-:W-:-:S03]  /*2da0*/  IMAD R194, R194, 0x2, R191 ;  /* 0x00000002c2c27824 */ /* 0x000fc600078e02bf */
[----:B------:R1:W4:Y:S01]  /*2db0*/  @P3 LDG.E.U8 R10, desc[UR20][R28.64] ;  /* 0x000000141c0a3981 */ /* 0x000322000c1e1100 */
[----:B------:R-:W-:Y:S01]  /*2dc0*/  PLOP3.LUT P3, PT, PT, PT, UP1, 0x80, 0x8 ;  /* 0x000000000008781c */ /* 0x000fe20003f6f018 */
[----:B------:R-:W-:Y:S01]  /*2dd0*/  IMAD.U32 R79, RZ, RZ, UR12 ;  /* 0x0000000cff4f7e24 */ /* 0x000fe2000f8e00ff */
[CC--:B------:R-:W-:Y:S02]  /*2de0*/  IADD3 R195, P5, PT, R194.reuse, R137.reuse, RZ ;  /* 0x00000089c2c37210 */ /* 0x0c0fe40007fbe0ff */
[----:B------:R-:W-:Y:S01]  /*2df0*/  PLOP3.LUT P0, PT, PT, PT, UP1, 0x80, 0x8 ;  /* 0x000000000008781c */ /* 0x000fe20003f0f018 */
[----:B------:R-:W-:Y:S01]  /*2e00*/  IMAD R79, R79, 0x2, R194 ;  /* 0x000000024f4f7824 */ /* 0x000fe200078e02c2 */
[----:B------:R-:W-:Y:S02]  /*2e10*/  LEA.HI.X.SX32 R194, R194, R136, 0x1, P5 ;  /* 0x00000088c2c27211 */ /* 0x000fe400028f0eff */
[----:B-1----:R-:W-:Y:S02]  /*2e20*/  IADD3 R28, P4, PT, R30, R137, RZ ;  /* 0x000000891e1c7210 */ /* 0x002fe40007f9e0ff */
[----:B---3--:R-:W-:-:S02]  /*2e30*/  PRMT R173, RZ, 0x7610, R173 ;  /* 0x00007610ffad7816 */ /* 0x008fc400000000ad */
[----:B------:R-:W-:Y:S02]  /*2e40*/  LEA.HI.X.SX32 R29, R30, R136, 0x1, P4 ;  /* 0x000000881e1d7211 */ /* 0x000fe400020f0eff */
[----:B------:R-:W-:Y:S02]  /*2e50*/  PRMT R26, RZ, 0x7610, R26 ;  /* 0x00007610ff1a7816 */ /* 0x000fe4000000001a */
[----:B------:R-:W-:Y:S02]  /*2e60*/  LOP3.LUT R36, R100, 0x12, RZ, 0xfc, !PT ;  /* 0x0000001264247812 */ /* 0x000fe400078efcff */
[----:B------:R-:W-:Y:S02]  /*2e70*/  PRMT R27, RZ, 0x7610, R27 ;  /* 0x00007610ff1b7816 */ /* 0x000fe4000000001b */
[----:B------:R-:W-:Y:S02]  /*2e80*/  PRMT R23, RZ, 0x7610, R23 ;  /* 0x00007610ff177816 */ /* 0x000fe40000000017 */
[----:B------:R-:W-:-:S02]  /*2e90*/  PRMT R25, RZ, 0x7610, R25 ;  /* 0x00007610ff197816 */ /* 0x000fc40000000019 */
[C---:B------:R-:W-:Y:S02]  /*2ea0*/  LOP3.LUT R44, R100.reuse, 0x2a, RZ, 0xfc, !PT ;  /* 0x0000002a642c7812 */ /* 0x040fe400078efcff */
[C---:B------:R-:W-:Y:S02]  /*2eb0*/  LOP3.LUT R43, R100.reuse, 0x32, RZ, 0xfc, !PT ;  /* 0x00000032642b7812 */ /* 0x040fe400078efcff */
[----:B------:R-:W-:Y:S02]  /*2ec0*/  PRMT R22, RZ, 0x7610, R22 ;  /* 0x00007610ff167816 */ /* 0x000fe40000000016 */
[----:B------:R-:W-:Y:S02]  /*2ed0*/  PRMT R20, RZ, 0x7610, R20 ;  /* 0x00007610ff147816 */ /* 0x000fe40000000014 */
[----:B------:R-:W-:Y:S02]  /*2ee0*/  PRMT R18, RZ, 0x7610, R18 ;  /* 0x00007610ff127816 */ /* 0x000fe40000000012 */
[----:B------:R-:W-:-:S02]  /*2ef0*/  LOP3.LUT R50, R100, 0x42, RZ, 0xfc, !PT ;  /* 0x0000004264327812 */ /* 0x000fc400078efcff */
[C---:B------:R-:W-:Y:S02]  /*2f00*/  LOP3.LUT R49, R100.reuse, 0x4a, RZ, 0xfc, !PT ;  /* 0x0000004a64317812 */ /* 0x040fe400078efcff */
[----:B------:R-:W-:Y:S02]  /*2f10*/  PRMT R17, RZ, 0x7610, R17 ;  /* 0x00007610ff117816 */ /* 0x000fe40000000011 */
[----:B------:R-:W-:Y:S02]  /*2f20*/  PRMT R16, RZ, 0x7610, R16 ;  /* 0x00007610ff107816 */ /* 0x000fe40000000010 */
[----:B------:R-:W-:Y:S02]  /*2f30*/  PRMT R15, RZ, 0x7610, R15 ;  /* 0x00007610ff0f7816 */ /* 0x000fe4000000000f */
[C---:B------:R-:W-:Y:S02]  /*2f40*/  LOP3.LUT R57, R100.reuse, 0x5a, RZ, 0xfc, !PT ;  /* 0x0000005a64397812 */ /* 0x040fe400078efcff */
[----:B------:R-:W-:-:S02]  /*2f50*/  LOP3.LUT R55, R100, 0x62, RZ, 0xfc, !PT ;  /* 0x0000006264377812 */ /* 0x000fc400078efcff */
[----:B------:R-:W-:Y:S02]  /*2f60*/  PRMT R14, RZ, 0x7610, R14 ;  /* 0x00007610ff0e7816 */ /* 0x000fe4000000000e */
[----:B------:R-:W-:Y:S02]  /*2f70*/  PRMT R3, RZ, 0x7610, R3 ;  /* 0x00007610ff037816 */ /* 0x000fe40000000003 */
[----:B------:R-:W-:Y:S02]  /*2f80*/  PRMT R13, RZ, 0x7610, R13 ;  /* 0x00007610ff0d7816 */ /* 0x000fe4000000000d */
[----:B------:R-:W-:Y:S02]  /*2f90*/  PRMT R12, RZ, 0x7610, R12 ;  /* 0x00007610ff0c7816 */ /* 0x000fe4000000000c */
[----:B------:R-:W-:Y:S02]  /*2fa0*/  PRMT R11, RZ, 0x7610, R11 ;  /* 0x00007610ff0b7816 */ /* 0x000fe4000000000b */
[----:B------:R-:W-:-:S02]  /*2fb0*/  PRMT R9, RZ, 0x7610, R9 ;  /* 0x00007610ff097816 */ /* 0x000fc40000000009 */
[----:B------:R-:W-:Y:S02]  /*2fc0*/  PRMT R8, RZ, 0x7610, R8 ;  /* 0x00007610ff087816 */ /* 0x000fe40000000008 */
[C---:B------:R-:W-:Y:S02]  /*2fd0*/  LOP3.LUT R60, R100.reuse, 0x14, RZ, 0xfc, !PT ;  /* 0x00000014643c7812 */ /* 0x040fe400078efcff */
[----:B------:R-:W-:Y:S02]  /*2fe0*/  PRMT R7, RZ, 0x7610, R7 ;  /* 0x00007610ff077816 */ /* 0x000fe40000000007 */
[----:B------:R-:W-:Y:S02]  /*2ff0*/  PRMT R6, RZ, 0x7610, R6 ;  /* 0x00007610ff067816 */ /* 0x000fe40000000006 */
[----:B------:R-:W-:Y:S02]  /*3000*/  LOP3.LUT R63, R100, 0x24, RZ, 0xfc, !PT ;  /* 0x00000024643f7812 */ /* 0x000fe400078efcff */
[----:B------:R-:W-:-:S02]  /*3010*/  PRMT R5, RZ, 0x7610, R5 ;  /* 0x00007610ff057816 */ /* 0x000fc40000000005 */
[C---:B------:R-:W-:Y:S02]  /*3020*/  LOP3.LUT R67, R100.reuse, 0x2c, RZ, 0xfc, !PT ;  /* 0x0000002c64437812 */ /* 0x040fe400078efcff */
[----:B------:R-:W-:Y:S02]  /*3030*/  PRMT R4, RZ, 0x7610, R4 ;  /* 0x00007610ff047816 */ /* 0x000fe40000000004 */
[----:B------:R-:W-:Y:S01]  /*3040*/  PRMT R2, RZ, 0x7610, R2 ;  /* 0x00007610ff027816 */ /* 0x000fe20000000002 */
[----:B--2---:R1:W-:Y:S04]  /*3050*/  STL [R1+0x60], R31 ;  /* 0x0000601f01007387 */ /* 0x0043e80000100800 */
[----:B----4-:R2:W-:Y:S01]  /*3060*/  STL [R1+0x64], R33 ;  /* 0x0000642101007387 */ /* 0x0105e20000100800 */
[----:B-1----:R-:W-:-:S04]  /*3070*/  LOP3.LUT R31, R100, 0x78, RZ, 0xfc, !PT ;  /* 0x00000078641f7812 */ /* 0x002fc800078efcff */
[----:B------:R-:W-:Y:S02]  /*3080*/  ISETP.LT.AND P2, PT, R31, UR22, P2 ;  /* 0x000000161f007c0c */ /* 0x000fe40009741270 */
[C---:B--2---:R-:W-:Y:S02]  /*3090*/  LOP3.LUT R33, R100.reuse, 0x2, RZ, 0xfc, !PT ;  /* 0x0000000264217812 */ /* 0x044fe400078efcff */
[----:B------:R-:W-:Y:S02]  /*30a0*/  LOP3.LUT R31, R100, 0xa, RZ, 0xfc, !PT ;  /* 0x0000000a641f7812 */ /* 0x000fe400078efcff */
[----:B------:R-:W-:Y:S02]  /*30b0*/  ISETP.LT.AND P3, PT, R33, UR22, P3 ;  /* 0x0000001621007c0c */ /* 0x000fe40009f61270 */
[----:B------:R-:W-:-:S05]  /*30c0*/  ISETP.LT.AND P0, PT, R31, UR22, P0 ;  /* 0x000000161f007c0c */ /* 0x000fca0008701270 */
[----:B------:R-:W-:Y:S02]  /*30d0*/  @P2 IMAD.MOV.U32 R30, RZ, RZ, R195 ;  /* 0x000000ffff1e2224 */ /* 0x000fe400078e00c3 */
[----:B------:R-:W-:Y:S01]  /*30e0*/  @P2 IMAD.MOV.U32 R31, RZ, RZ, R194 ;  /* 0x000000ffff1f2224 */ /* 0x000fe200078e00c2 */
[----:B------:R-:W-:-:S03]  /*30f0*/  LOP3.LUT R33, R100, 0x1a, RZ, 0xfc, !PT ;  /* 0x0000001a64217812 */ /* 0x000fc600078efcff */
[----:B------:R-:W2:Y:S01]  /*3100*/  @P3 LDG.E.U8 R26, desc[UR20][R28.64] ;  /* 0x000000141c1a3981 */ /* 0x000ea2000c1e1100 */
[----:B------:R-:W-:-:S03]  /*3110*/  PLOP3.LUT P3, PT, PT, PT, UP1, 0x80, 0x8 ;  /* 0x000000000008781c */ /* 0x000fc60003f6f018 */
[----:B------:R1:W3:Y:S01]  /*3120*/  @P2 LDG.E.U8 R173, desc[UR20][R30.64] ;  /* 0x000000141ead2981 */ /* 0x0002e2000c1e1100 */
[----:B------:R-:W-:Y:S02]  /*3130*/  PLOP3.LUT P2, PT, PT, PT, UP1, 0x80, 0x8 ;  /* 0x000000000008781c */ /* 0x000fe40003f4f018 */
[----:B------:R-:W-:Y:S02]  /*3140*/  ISETP.LT.AND P3, PT, R33, UR22, P3 ;  /* 0x0000001621007c0c */ /* 0x000fe40009f61270 */
[----:B------:R-:W-:Y:S02]  /*3150*/  ISETP.LT.AND P2, PT, R36, UR22, P2 ;  /* 0x0000001624007c0c */ /* 0x000fe40009741270 */
[----:B-1----:R-:W-:-:S04]  /*3160*/  IADD3 R30, P4, PT, R32, R137, RZ ;  /* 0x00000089201e7210 */ /* 0x002fc80007f9e0ff */
[-C--:B------:R-:W-:Y:S02]  /*3170*/  LEA.HI.X.SX32 R31, R32, R136.reuse, 0x1, P4 ;  /* 0x00000088201f7211 */ /* 0x080fe400020f0eff */
[-C--:B------:R-:W-:Y:S02]  /*3180*/  IADD3 R32, P4, PT, R34, R137.reuse, RZ ;  /* 0x0000008922207210 */ /* 0x080fe40007f9e0ff */
[----:B------:R-:W-:Y:S01]  /*3190*/  IADD3 R33, P5, PT, R35, R137, RZ ;  /* 0x0000008923217210 */ /* 0x000fe20007fbe0ff */
[----:B------:R-:W4:Y:S01]  /*31a0*/  @P0 LDG.E.U8 R27, desc[UR20][R30.64] ;  /* 0x000000141e1b0981 */ /* 0x000f22000c1e1100 */
[----:B------:R-:W-:Y:S02]  /*31b0*/  LOP3.LUT R36, R100, 0x22, RZ, 0xfc, !PT ;  /* 0x0000002264247812 */ /* 0x000fe400078efcff */
[----:B------:R-:W-:Y:S02]  /*31c0*/  PLOP3.LUT P0, PT, PT, PT, UP1, 0x80, 0x8 ;  /* 0x000000000008781c */ /* 0x000fe40003f0f018 */
[----:B------:R-:W-:-:S02]  /*31d0*/  LEA.HI.X.SX32 R34, R34, R136, 0x1, P4 ;  /* 0x0000008822227211 */ /* 0x000fc400020f0eff */
[----:B------:R-:W-:Y:S02]  /*31e0*/  LEA.HI.X.SX32 R35, R35, R136, 0x1, P5 ;  /* 0x0000008823237211 */ /* 0x000fe400028f0eff */
[----:B------:R-:W-:Y:S01]  /*31f0*/  ISETP.LT.AND P0, PT, R36, UR22, P0 ;  /* 0x0000001624007c0c */ /* 0x000fe20008701270 */
[----:B------:R-:W-:Y:S02]  /*3200*/  @P2 IMAD.MOV.U32 R36, RZ, RZ, R32 ;  /* 0x000000ffff242224 */ /* 0x000fe400078e0020 */
[----:B------:R-:W-:Y:S02]  /*3210*/  @P2 IMAD.MOV.U32 R37, RZ, RZ, R34 ;  /* 0x000000ffff252224 */ /* 0x000fe400078e0022 */
[----:B------:R-:W-:Y:S02]  /*3220*/  @P3 IMAD.MOV.U32 R38, RZ, RZ, R33 ;  /* 0x000000ffff263224 */ /* 0x000fe400078e0021 */
[----:B------:R-:W-:Y:S01]  /*3230*/  @P3 IMAD.MOV.U32 R39, RZ, RZ, R35 ;  /* 0x000000ffff273224 */ /* 0x000fe200078e0023 */
[----:B------:R1:W2:Y:S01]  /*3240*/  @P2 LDG.E.U8 R23, desc[UR20][R36.64] ;  /* 0x0000001424172981 */ /* 0x0002a2000c1e1100 */
[----:B------:R-:W-:-:S03]  /*3250*/  PLOP3.LUT P2, PT, PT, PT, UP1, 0x80, 0x8 ;  /* 0x000000000008781c */ /* 0x000fc60003f4f018 */
[----:B------:R0:W2:Y:S01]  /*3260*/  @P3 LDG.E.U8 R25, desc[UR20][R38.64] ;  /* 0x0000001426193981 */ /* 0x0000a2000c1e1100 */
[----:B------:R-:W-:Y:S02]  /*3270*/  PLOP3.LUT P3, PT, PT, PT, UP1, 0x80, 0x8 ;  /* 0x000000000008781c */ /* 0x000fe40003f6f018 */
[----:B------:R-:W-:Y:S02]  /*3280*/  ISETP.LT.AND P2, PT, R44, UR22, P2 ;  /* 0x000000162c007c0c */ /* 0x000fe40009741270 */
[CC--:B-1----:R-:W-:Y:S02]  /*3290*/  IADD3 R36, P4, PT, R42.reuse, R137.reuse, RZ ;  /* 0x000000892a247210 */ /* 0x0c2fe40007f9e0ff */
[----:B------:R-:W-:Y:S02]  /*32a0*/  ISETP.LT.AND P3, PT, R43, UR22, P3 ;  /* 0x000000162b007c0c */ /* 0x000fe40009f61270 */
[----:B------:R-:W-:Y:S02]  /*32b0*/  LEA.HI.X.SX32 R37, R42, R136, 0x1, P4 ;  /* 0x000000882a257211 */ /* 0x000fe400020f0eff */
[----:B0-----:R-:W-:-:S02]  /*32c0*/  IADD3 R38, P4, PT, R40, R137, RZ ;  /* 0x0000008928267210 */ /* 0x001fc40007f9e0ff */
[C---:B------:R-:W-:Y:S01]  /*32d0*/  IADD3 R39, P5, PT, R41.reuse, R137, RZ ;  /* 0x0000008929277210 */ /* 0x040fe20007fbe0ff */
[----:B------:R-:W2:Y:S01]  /*32e0*/  @P0 LDG.E.U8 R22, desc[UR20][R36.64] ;  /* 0x0000001424160981 */ /* 0x000ea2000c1e1100 */
[----:B------:R-:W-:Y:S02]  /*32f0*/  LOP3.LUT R42, R100, 0x3a, RZ, 0xfc, !PT ;  /* 0x0000003a642a7812 */ /* 0x000fe400078efcff */
[----:B------:R-:W-:Y:S02]  /*3300*/  PLOP3.LUT P0, PT, PT, PT, UP1, 0x80, 0x8 ;  /* 0x000000000008781c */ /* 0x000fe40003f0f018 */
[-C--:B------:R-:W-:Y:S02]  /*3310*/  LEA.HI.X.SX32 R40, R40, R136.reuse, 0x1, P4 ;  /* 0x0000008828287211 */ /* 0x080fe400020f0eff */
[----:B------:R-:W-:Y:S02]  /*3320*/  LEA.HI.X.SX32 R41, R41, R136, 0x1, P5 ;  /* 0x0000008829297211 */ /* 0x000fe400028f0eff */
[----:B------:R-:W-:Y:S01]  /*3330*/  ISETP.LT.AND P0, PT, R42, UR22, P0 ;  /* 0x000000162a007c0c */ /* 0x000fe20008701270 */
[----:B------:R-:W-:-:S02]  /*3340*/  @P2 IMAD.MOV.U32 R42, RZ, RZ, R38 ;  /* 0x000000ffff2a2224 */ /* 0x000fc400078e0026 */
        /* <DEDUP_REMOVED lines=8> */
[CC--:B0-----:R-:W-:Y:S02]  /*33d0*/  IADD3 R42, P4, PT, R48.reuse, R137.reuse, RZ ;  /* 0x00000089302a7210 */ /* 0x0c1fe40007f9e0ff */
[----:B------:R-:W-:Y:S02]  /*33e0*/  ISETP.LT.AND P3, PT, R49, UR22, P3 ;  /* 0x0000001631007c0c */ /* 0x000fe40009f61270 */
[----:B------:R-:W-:Y:S02]  /*33f0*/  LEA.HI.X.SX32 R43, R48, R136, 0x1, P4 ;  /* 0x00000088302b7211 */ /* 0x000fe400020f0eff */
[----:B-1----:R-:W-:-:S02]  /*3400*/  IADD3 R44, P4, PT, R46, R137, RZ ;  /* 0x000000892e2c7210 */ /* 0x002fc40007f9e0ff */
        /* <DEDUP_REMOVED lines=27> */
[----:B------:R-:W2:Y:S01]  /*35c0*/  @P2 LDG.E.U8 R3, desc[UR20][R50.64] ;  /* 0x0000001432032981 */ /* 0x000ea2000c1e1100 */
[----:B------:R-:W-:Y:S01]  /*35d0*/  @P3 IMAD.MOV.U32 R54, RZ, RZ, R168 ;  /* 0x000000ffff363224 */ /* 0x000fe200078e00a8 */
[----:B------:R-:W-:Y:S01]  /*35e0*/  LOP3.LUT R57, R100, 0x72, RZ, 0xfc, !PT ;  /* 0x0000007264397812 */ /* 0x000fe200078efcff */
[----:B------:R-:W-:Y:S01]  /*35f0*/  @P3 IMAD.MOV.U32 R55, RZ, RZ, R52 ;  /* 0x000000ffff373224 */ /* 0x000fe200078e0034 */
[----:B------:R-:W-:-:S02]  /*3600*/  PLOP3.LUT P2, PT, PT, PT, UP1, 0x80, 0x8 ;  /* 0x000000000008781c */ /* 0x000fc40003f4f018 */
[CC--:B------:R-:W-:Y:S02]  /*3610*/  IADD3 R177, P4, PT, R176.reuse, R137.reuse, RZ ;  /* 0x00000089b0b17210 */ /* 0x0c0fe40007f9e0ff */
[----:B------:R-:W-:Y:S01]  /*3620*/  ISETP.LT.AND P2, PT, R57, UR22, P2 ;  /* 0x0000001639007c0c */ /* 0x000fe20009741270 */
[----:B------:R0:W2:Y:S01]  /*3630*/  @P3 LDG.E.U8 R13, desc[UR20][R54.64] ;  /* 0x00000014360d3981 */ /* 0x0000a2000c1e1100 */
[----:B------:R-:W-:Y:S02]  /*3640*/  LEA.HI.X.SX32 R176, R176, R136, 0x1, P4 ;  /* 0x00000088b0b07211 */ /* 0x000fe400020f0eff */
[----:B------:R-:W-:Y:S02]  /*3650*/  LOP3.LUT R53, R100, 0x7a, RZ, 0xfc, !PT ;  /* 0x0000007a64357812 */ /* 0x000fe400078efcff */
[----:B------:R-:W-:Y:S02]  /*3660*/  PLOP3.LUT P3, PT, PT, PT, UP1, 0x80, 0x8 ;  /* 0x000000000008781c */ /* 0x000fe40003f6f018 */
[----:B------:R-:W-:-:S02]  /*3670*/  IADD3 R188, P4, PT, R185, R137, RZ ;  /* 0x00000089b9bc7210 */ /* 0x000fc40007f9e0ff */
[----:B------:R-:W-:Y:S01]  /*3680*/  ISETP.LT.AND P3, PT, R53, UR22, P3 ;  /* 0x0000001635007c0c */ /* 0x000fe20009f61270 */
[----:B0-----:R-:W-:Y:S01]  /*3690*/  @P0 IMAD.MOV.U32 R54, RZ, RZ, R177 ;  /* 0x000000ffff360224 */ /* 0x001fe200078e00b1 */
[-C--:B------:R-:W-:Y:S01]  /*36a0*/  LEA.HI.X.SX32 R185, R185, R136.reuse, 0x1, P4 ;  /* 0x00000088b9b97211 */ /* 0x080fe200020f0eff */
[----:B------:R-:W-:Y:S01]  /*36b0*/  @P0 IMAD.MOV.U32 R55, RZ, RZ, R176 ;  /* 0x000000ffff370224 */ /* 0x000fe200078e00b0 */
[C---:B------:R-:W-:Y:S02]  /*36c0*/  IADD3 R57, P5, PT, R79.reuse, R137, RZ ;  /* 0x000000894f397210 */ /* 0x040fe40007fbe0ff */
[----:B------:R-:W-:Y:S02]  /*36d0*/  LOP3.LUT R53, R100, 0x4, RZ, 0xfc, !PT ;  /* 0x0000000464357812 */ /* 0x000fe400078efcff */
[----:B------:R0:W2:Y:S01]  /*36e0*/  @P0 LDG.E.U8 R12, desc[UR20][R54.64] ;  /* 0x00000014360c0981 */ /* 0x0000a2000c1e1100 */
[----:B------:R-:W-:Y:S02]  /*36f0*/  PLOP3.LUT P0, PT, PT, PT, UP1, 0x80, 0x8 ;  /* 0x000000000008781c */ /* 0x000fe40003f0f018 */
[----:B------:R-:W-:-:S02]  /*3700*/  LEA.HI.X.SX32 R196, R79, R136, 0x1, P5 ;  /* 0x000000884fc47211 */ /* 0x000fc400028f0eff */
[----:B------:R-:W-:Y:S01]  /*3710*/  ISETP.LT.AND P0, PT, R53, UR22, P0 ;  /* 0x0000001635007c0c */ /* 0x000fe20008701270 */
[----:B0-----:R-:W-:Y:S02]  /*3720*/  @P2 IMAD.MOV.U32 R54, RZ, RZ, R188 ;  /* 0x000000ffff362224 */ /* 0x001fe400078e00bc */
[----:B------:R-:W-:Y:S01]  /*3730*/  @P2 IMAD.MOV.U32 R55, RZ, RZ, R185 ;  /* 0x000000ffff372224 */ /* 0x000fe200078e00b9 */
[----:B------:R-:W-:-:S04]  /*3740*/  IADD3 R53, P4, PT, R56, R137, RZ ;  /* 0x0000008938357210 */ /* 0x000fc80007f9e0ff */
[----:B------:R0:W2:Y:S01]  /*3750*/  @P2 LDG.E.U8 R11, desc[UR20][R54.64] ;  /* 0x00000014360b2981 */ /* 0x0000a2000c1e1100 */
[----:B------:R-:W-:-:S03]  /*3760*/  PLOP3.LUT P2, PT, PT, PT, UP1, 0x80, 0x8 ;  /* 0x000000000008781c */ /* 0x000fc60003f4f018 */
[----:B------:R1:W-:Y:S01]  /*3770*/  STL [R1+0x124], R57 ;  /* 0x0001243901007387 */ /* 0x0003e20000100800 */
[----:B0-----:R-:W-:Y:S02]  /*3780*/  @P3 IMAD.MOV.U32 R54, RZ, RZ, R57 ;  /* 0x000000ffff363224 */ /* 0x001fe400078e0039 */
[----:B------:R-:W-:Y:S01]  /*3790*/  @P3 IMAD.MOV.U32 R55, RZ, RZ, R196 ;  /* 0x000000ffff373224 */ /* 0x000fe200078e00c4 */
[----:B-1----:R-:W-:-:S04]  /*37a0*/  LOP3.LUT R57, R100, 0xc, RZ, 0xfc, !PT ;  /* 0x0000000c64397812 */ /* 0x002fc800078efcff */
[----:B------:R0:W2:Y:S01]  /*37b0*/  @P3 LDG.E.U8 R9, desc[UR20][R54.64] ;  /* 0x0000001436093981 */ /* 0x0000a2000c1e1100 */
[----:B------:R-:W-:Y:S02]  /*37c0*/  ISETP.LT.AND P2, PT, R57, UR22, P2 ;  /* 0x0000001639007c0c */ /* 0x000fe40009741270 */
[----:B------:R-:W-:Y:S02]  /*37d0*/  PLOP3.LUT P3, PT, PT, PT, UP1, 0x80, 0x8 ;  /* 0x000000000008781c */ /* 0x000fe40003f6f018 */
[----:B0-----:R-:W-:Y:S01]  /*37e0*/  LEA.HI.X.SX32 R54, R56, R136, 0x1, P4 ;  /* 0x0000008838367211 */ /* 0x001fe200020f0eff */
[----:B------:R-:W-:Y:S01]  /*37f0*/  @P0 IMAD.MOV.U32 R56, RZ, RZ, R53 ;  /* 0x000000ffff380224 */ /* 0x000fe200078e0035 */
[----:B------:R-:W-:-:S03]  /*3800*/  IADD3 R55, P4, PT, R59, R137, RZ ;  /* 0x000000893b377210 */ /* 0x000fc60007f9e0ff */
[----:B------:R-:W-:Y:S01]  /*3810*/  @P0 IMAD.MOV.U32 R57, RZ, RZ, R54 ;  /* 0x000000ffff390224 */ /* 0x000fe200078e0036 */
[----:B------:R-:W-:Y:S02]  /*3820*/  ISETP.LT.AND P3, PT, R60, UR22, P3 ;  /* 0x000000163c007c0c */ /* 0x000fe40009f61270 */
[----:B------:R-:W-:Y:S02]  /*3830*/  LOP3.LUT R60, R100, 0x1c, RZ, 0xfc, !PT ;  /* 0x0000001c643c7812 */ /* 0x000fe400078efcff */
[----:B------:R0:W2:Y:S01]  /*3840*/  @P0 LDG.E.U8 R8, desc[UR20][R56.64] ;  /* 0x0000001438080981 */ /* 0x0000a2000c1e1100 */
[----:B------:R-:W-:-:S04]  /*3850*/  PLOP3.LUT P0, PT, PT, PT, UP1, 0x80, 0x8 ;  /* 0x000000000008781c */ /* 0x000fc80003f0f018 */
[----:B------:R-:W-:Y:S02]  /*3860*/  ISETP.LT.AND P0, PT, R60, UR22, P0 ;  /* 0x000000163c007c0c */ /* 0x000fe40008701270 */
[-C--:B0-----:R-:W-:Y:S02]  /*3870*/  LEA.HI.X.SX32 R57, R59, R136.reuse, 0x1, P4 ;  /* 0x000000883b397211 */ /* 0x081fe400020f0eff */
[C---:B------:R-:W-:Y:S01]  /*3880*/  IADD3 R56, P5, PT, R58.reuse, R137, RZ ;  /* 0x000000893a387210 */ /* 0x040fe20007fbe0ff */
[----:B------:R-:W-:Y:S02]  /*3890*/  @P2 IMAD.MOV.U32 R60, RZ, RZ, R55 ;  /* 0x000000ffff3c2224 */ /* 0x000fe400078e0037 */
[----:B------:R-:W-:Y:S01]  /*38a0*/  @P2 IMAD.MOV.U32 R61, RZ, RZ, R57 ;  /* 0x000000ffff3d2224 */ /* 0x000fe200078e0039 */
[----:B------:R-:W-:-:S04]  /*38b0*/  LEA.HI.X.SX32 R58, R58, R136, 0x1, P5 ;  /* 0x000000883a3a7211 */ /* 0x000fc800028f0eff */
[----:B------:R0:W2:Y:S01]  /*38c0*/  @P2 LDG.E.U8 R7, desc[UR20][R60.64] ;  /* 0x000000143c072981 */ /* 0x0000a2000c1e1100 */
[----:B------:R-:W-:Y:S02]  /*38d0*/  IADD3 R59, P4, PT, R62, R137, RZ ;  /* 0x000000893e3b7210 */ /* 0x000fe40007f9e0ff */
[----:B------:R-:W-:Y:S01]  /*38e0*/  PLOP3.LUT P2, PT, PT, PT, UP1, 0x80, 0x8 ;  /* 0x000000000008781c */ /* 0x000fe20003f4f018 */
[----:B0-----:R-:W-:Y:S02]  /*38f0*/  @P3 IMAD.MOV.U32 R60, RZ, RZ, R56 ;  /* 0x000000ffff3c3224 */ /* 0x001fe400078e0038 */
[----:B------:R-:W-:Y:S01]  /*3900*/  @P3 IMAD.MOV.U32 R61, RZ, RZ, R58 ;  /* 0x000000ffff3d3224 */ /* 0x000fe200078e003a */
[----:B------:R-:W-:-:S04]  /*3910*/  ISETP.LT.AND P2, PT, R63, UR22, P2 ;  /* 0x000000163f007c0c */ /* 0x000fc80009741270 */
[----:B------:R0:W2:Y:S01]  /*3920*/  @P3 LDG.E.U8 R6, desc[UR20][R60.64] ;  /* 0x000000143c063981 */ /* 0x0000a2000c1e1100 */
[----:B------:R-:W-:Y:S02]  /*3930*/  PLOP3.LUT P3, PT, PT, PT, UP1, 0x80, 0x8 ;  /* 0x000000000008781c */ /* 0x000fe40003f6f018 */
[----:B0-----:R-:W-:Y:S01]  /*3940*/  LEA.HI.X.SX32 R60, R62, R136, 0x1, P4 ;  /* 0x000000883e3c7211 */ /* 0x001fe200020f0eff */
[----:B------:R-:W-:Y:S01]  /*3950*/  @P0 IMAD.MOV.U32 R62, RZ, RZ, R59 ;  /* 0x000000ffff3e0224 */ /* 0x000fe200078e003b */
[----:B------:R-:W-:-:S03]  /*3960*/  IADD3 R61, P4, PT, R65, R137, RZ ;  /* 0x00000089413d7210 */ /* 0x000fc60007f9e0ff */
[----:B------:R-:W-:Y:S01]  /*3970*/  @P0 IMAD.MOV.U32 R63, RZ, RZ, R60 ;  /* 0x000000ffff3f0224 */ /* 0x000fe200078e003c */
[----:B------:R-:W-:-:S04]  /*3980*/  ISETP.LT.AND P3, PT, R67, UR22, P3 ;  /* 0x0000001643007c0c */ /* 0x000fc80009f61270 */
[----:B------:R0:W2:Y:S01]  /*3990*/  @P0 LDG.E.U8 R5, desc[UR20][R62.64] ;  /* 0x000000143e050981 */ /* 0x0000a2000c1e1100 */
[----:B------:R-:W-:Y:S02]  /*39a0*/  LOP3.LUT R67, R100, 0x34, RZ, 0xfc, !PT ;  /* 0x0000003464437812 */ /* 0x000fe400078efcff */
[----:B------:R-:W-:Y:S01]  /*39b0*/  PLOP3.LUT P0, PT, PT, PT, UP1, 0x80, 0x8 ;  /* 0x000000000008781c */ /* 0x000fe20003f0f018 */
[----:B------:R-:W-:Y:S01]  /*39c0*/  @P2 IMAD.MOV.U32 R102, RZ, RZ, R61 ;  /* 0x000000ffff662224 */ /* 0x000fe200078e003d */
[----:B0-----:R-:W-:Y:S02]  /*39d0*/  LEA.HI.X.SX32 R63, R65, R136, 0x1, P4 ;  /* 0x00000088413f7211 */ /* 0x001fe400020f0eff */
[----:B------:R-:W-:-:S03]  /*39e0*/  IADD3 R62, P5, PT, R64, R137, RZ ;  /* 0x00000089403e7210 */ /* 0x000fc60007fbe0ff */
[----:B------:R-:W-:Y:S01]  /*39f0*/  @P2 IMAD.MOV.U32 R103, RZ, RZ, R63 ;  /* 0x000000ffff672224 */ /* 0x000fe200078e003f */
[----:B------:R-:W-:Y:S02]  /*3a00*/  LEA.HI.X.SX32 R64, R64, R136, 0x1, P5 ;  /* 0x0000008840407211 */ /* 0x000fe400028f0eff */
[----:B------:R-:W-:Y:S02]  /*3a10*/  ISETP.LT.AND P0, PT, R67, UR22, P0 ;  /* 0x0000001643007c0c */ /* 0x000fe40008701270 */
[----:B------:R0:W2:Y:S01]  /*3a20*/  @P2 LDG.E.U8 R4, desc[UR20][R102.64] ;  /* 0x0000001466042981 */ /* 0x0000a2000c1e1100 */
[----:B------:R-:W-:Y:S02]  /*3a30*/  IADD3 R65, P4, PT, R66, R137, RZ ;  /* 0x0000008942417210 */ /* 0x000fe40007f9e0ff */
[----:B------:R-:W-:Y:S02]  /*3a40*/  LOP3.LUT R68, R100, 0x3c, RZ, 0xfc, !PT ;  /* 0x0000003c64447812 */ /* 0x000fe400078efcff */
[----:B------:R-:W-:Y:S01]  /*3a50*/  PLOP3.LUT P2, PT, PT, PT, UP1, 0x80, 0x8 ;  /* 0x000000000008781c */ /* 0x000fe20003f4f018 */
[----:B0-----:R-:W-:-:S02]  /*3a60*/  @P3 IMAD.MOV.U32 R102, RZ, RZ, R62 ;  /* 0x000000ffff663224 */ /* 0x001fc400078e003e */
[----:B------:R-:W-:Y:S01]  /*3a70*/  @P3 IMAD.MOV.U32 R103, RZ, RZ, R64 ;  /* 0x000000ffff673224 */ /* 0x000fe200078e0040 */
[----:B------:R-:W-:Y:S02]  /*3a80*/  LEA.HI.X.SX32 R66, R66, R136, 0x1, P4 ;  /* 0x0000008842427211 */ /* 0x000fe400020f0eff */
[----:B------:R-:W-:Y:S02]  /*3a90*/  LOP3.LUT R67, R100, 0x44, RZ, 0xfc, !PT ;  /* 0x0000004464437812 */ /* 0x000fe400078efcff */
[----:B------:R0:W2:Y:S01]  /*3aa0*/  @P3 LDG.E.U8 R2, desc[UR20][R102.64] ;  /* 0x0000001466023981 */ /* 0x0000a2000c1e1100 */
[----:B------:R-:W-:Y:S02]  /*3ab0*/  PLOP3.LUT P3, PT, PT, PT, UP1, 0x80, 0x8 ;  /* 0x000000000008781c */ /* 0x000fe40003f6f018 */
[----:B------:R-:W-:Y:S02]  /*3ac0*/  ISETP.LT.AND P2, PT, R68, UR22, P2 ;  /* 0x0000001644007c0c */ /* 0x000fe40009741270 */
[----:B------:R-:W-:-:S02]  /*3ad0*/  PRMT R252, RZ, 0x7610, R252 ;  /* 0x00007610fffc7816 */ /* 0x000fc400000000fc */
[----:B------:R-:W-:Y:S01]  /*3ae0*/  ISETP.LT.AND P3, PT, R67, UR22, P3 ;  /* 0x0000001643007c0c */ /* 0x000fe20009f61270 */
[----:B0-----:R-:W-:Y:S02]  /*3af0*/  @P0 IMAD.MOV.U32 R102, RZ, RZ, R65 ;  /* 0x000000ffff660224 */ /* 0x001fe400078e0041 */
[----:B------:R-:W-:Y:S01]  /*3b00*/  @P0 IMAD.MOV.U32 R103, RZ, RZ, R66 ;  /* 0x000000ffff670224 */ /* 0x000fe200078e0042 */
[C---:B------:R-:W-:Y:S02]  /*3b10*/  IADD3 R67, P4, PT, R69.reuse, R137, RZ ;  /* 0x0000008945437210 */ /* 0x040fe40007f9e0ff */
[----:B------:R-:W-:Y:S02]  /*3b20*/  LOP3.LUT R71, R100, 0x4c, RZ, 0xfc, !PT ;  /* 0x0000004c64477812 */ /* 0x000fe400078efcff */
[----:B------:R0:W2:Y:S01]  /*3b30*/  @P0 LDG.E.U8 R252, desc[UR20][R102.64] ;  /* 0x0000001466fc0981 */ /* 0x0000a2000c1e1100 */
[----:B------:R-:W-:Y:S02]  /*3b40*/  PLOP3.LUT P0, PT, PT, PT, UP1, 0x80, 0x8 ;  /* 0x000000000008781c */ /* 0x000fe40003f0f018 */
[----:B------:R-:W-:-:S02]  /*3b50*/  LEA.HI.X.SX32 R69, R69, R136, 0x1, P4 ;  /* 0x0000008845457211 */ /* 0x000fc400020f0eff */
[CC--:B------:R-:W-:Y:S02]  /*3b60*/  IADD3 R68, P5, PT, R70.reuse, R137.reuse, RZ ;  /* 0x0000008946447210 */ /* 0x0c0fe40007fbe0ff */
[----:B------:R-:W-:Y:S02]  /*3b70*/  PRMT R251, RZ, 0x7610, R251 ;  /* 0x00007610fffb7816 */ /* 0x000fe400000000fb */
[----:B------:R-:W-:Y:S01]  /*3b80*/  ISETP.LT.AND P0, PT, R71, UR22, P0 ;  /* 0x0000001647007c0c */ /* 0x000fe20008701270 */
[----:B0-----:R-:W-:Y:S01]  /*3b90*/  @P2 IMAD.MOV.U32 R102, RZ, RZ, R67 ;  /* 0x000000ffff662224 */ /* 0x001fe200078e0043 */
[----:B------:R-:W-:Y:S01]  /*3ba0*/  LEA.HI.X.SX32 R70, R70, R136, 0x1, P5 ;  /* 0x0000008846467211 */ /* 0x000fe200028f0eff */
[----:B------:R-:W-:Y:S01]  /*3bb0*/  @P2 IMAD.MOV.U32 R103, RZ, RZ, R69 ;  /* 0x000000ffff672224 */ /* 0x000fe200078e0045 */
[----:B------:R-:W-:Y:S02]  /*3bc0*/  IADD3 R71, P4, PT, R72, R137, RZ ;  /* 0x0000008948477210 */ /* 0x000fe40007f9e0ff */
[----:B------:R-:W-:-:S02]  /*3bd0*/  PRMT R250, RZ, 0x7610, R250 ;  /* 0x00007610fffa7816 */ /* 0x000fc400000000fa */
[----:B------:R0:W2:Y:S01]  /*3be0*/  @P2 LDG.E.U8 R251, desc[UR20][R102.64] ;  /* 0x0000001466fb2981 */ /* 0x0000a2000c1e1100 */
[----:B------:R-:W-:Y:S02]  /*3bf0*/  LEA.HI.X.SX32 R72, R72, R136, 0x1, P4 ;  /* 0x0000008848487211 */ /* 0x000fe400020f0eff */
[----:B------:R-:W-:Y:S02]  /*3c00*/  LOP3.LUT R74, R100, 0x54, RZ, 0xfc, !PT ;  /* 0x00000054644a7812 */ /* 0x000fe400078efcff */
[----:B------:R-:W-:Y:S01]  /*3c10*/  PLOP3.LUT P2, PT, PT, PT, UP1, 0x80, 0x8 ;  /* 0x000000000008781c */ /* 0x000fe20003f4f018 */
[----:B0-----:R-:W-:Y:S02]  /*3c20*/  @P3 IMAD.MOV.U32 R102, RZ, RZ, R68 ;  /* 0x000000ffff663224 */ /* 0x001fe400078e0044 */
[----:B------:R-:W-:Y:S01]  /*3c30*/  @P3 IMAD.MOV.U32 R103, RZ, RZ, R70 ;  /* 0x000000ffff673224 */ /* 0x000fe200078e0046 */
[----:B------:R-:W-:-:S04]  /*3c40*/  PRMT R249, RZ, 0x7610, R249 ;  /* 0x00007610fff97816 */ /* 0x000fc800000000f9 */
[----:B------:R0:W2:Y:S01]  /*3c50*/  @P3 LDG.E.U8 R250, desc[UR20][R102.64] ;  /* 0x0000001466fa3981 */ /* 0x0000a2000c1e1100 */
[----:B------:R-:W-:Y:S02]  /*3c60*/  LOP3.LUT R73, R100, 0x5c, RZ, 0xfc, !PT ;  /* 0x0000005c64497812 */ /* 0x000fe400078efcff */
[----:B------:R-:W-:Y:S02]  /*3c70*/  PLOP3.LUT P3, PT, PT, PT, UP1, 0x80, 0x8 ;  /* 0x000000000008781c */ /* 0x000fe40003f6f018 */
[----:B------:R-:W-:Y:S01]  /*3c80*/  ISETP.LT.AND P2, PT, R74, UR22, P2 ;  /* 0x000000164a007c0c */ /* 0x000fe20009741270 */
[----:B0-----:R-:W-:Y:S02]  /*3c90*/  @P0 IMAD.MOV.U32 R102, RZ, RZ, R71 ;  /* 0x000000ffff660224 */ /* 0x001fe400078e0047 */
[----:B------:R-:W-:-:S05]  /*3ca0*/  @P0 IMAD.MOV.U32 R103, RZ, RZ, R72 ;  /* 0x000000ffff670224 */ /* 0x000fca00078e0048 */
[----:B------:R0:W2:Y:S01]  /*3cb0*/  @P0 LDG.E.U8 R249, desc[UR20][R102.64] ;  /* 0x0000001466f90981 */ /* 0x0000a2000c1e1100 */
[----:B------:R-:W-:Y:S02]  /*3cc0*/  ISETP.LT.AND P0, PT, R73, UR22, P3 ;  /* 0x0000001649007c0c */ /* 0x000fe40009f01270 */
[CC--:B------:R-:W-:Y:S02]  /*3cd0*/  IADD3 R73, P4, PT, R75.reuse, R137.reuse, RZ ;  /* 0x000000894b497210 */ /* 0x0c0fe40007f9e0ff */
[----:B------:R-:W-:Y:S02]  /*3ce0*/  PLOP3.LUT P3, PT, PT, PT, UP1, 0x80, 0x8 ;  /* 0x000000000008781c */ /* 0x000fe40003f6f018 */
[----:B------:R-:W-:Y:S02]  /*3cf0*/  LEA.HI.X.SX32 R75, R75, R136, 0x1, P4 ;  /* 0x000000884b4b7211 */ /* 0x000fe400020f0eff */
[----:B0-----:R-:W-:Y:S02]  /*3d00*/  LOP3.LUT R102, R100, 0x64, RZ, 0xfc, !PT ;  /* 0x0000006464667812 */ /* 0x001fe400078efcff */
[----:B------:R-:W-:Y:S01]  /*3d10*/  PRMT R248, RZ, 0x7610, R248 ;  /* 0x00007610fff87816 */ /* 0x000fe200000000f8 */
[----:B------:R-:W-:Y:S01]  /*3d20*/  @P2 IMAD.MOV.U32 R103, RZ, RZ, R75 ;  /* 0x000000ffff672224 */ /* 0x000fe200078e004b */
[----:B------:R-:W-:Y:S01]  /*3d30*/  ISETP.LT.AND P3, PT, R102, UR22, P3 ;  /* 0x0000001666007c0c */ /* 0x000fe20009f61270 */
[----:B------:R-:W-:Y:S01]  /*3d40*/  @P2 IMAD.MOV.U32 R102, RZ, RZ, R73 ;  /* 0x000000ffff662224 */ /* 0x000fe200078e0049 */
[----:B------:R-:W-:-:S04]  /*3d50*/  IADD3 R74, P5, PT, R76, R137, RZ ;  /* 0x000000894c4a7210 */ /* 0x000fc80007fbe0ff */
[-C--:B------:R-:W-:Y:S01]  /*3d60*/  LEA.HI.X.SX32 R76, R76, R136.reuse, 0x1, P5 ;  /* 0x000000884c4c7211 */ /* 0x080fe200028f0eff */
[----:B------:R0:W2:Y:S01]  /*3d70*/  @P2 LDG.E.U8 R248, desc[UR20][R102.64] ;  /* 0x0000001466f82981 */ /* 0x0000a2000c1e1100 */
[C---:B------:R-:W-:Y:S01]  /*3d80*/  IADD3 R170, P2, PT, R169.reuse, R137, RZ ;  /* 0x00000089a9aa7210 */ /* 0x040fe20007f5e0ff */
[C---:B------:R-:W-:Y:S01]  /*3d90*/  VIADD R206, R0.reuse, 0x33 ;  /* 0x0000003300ce7836 */ /* 0x040fe20000000000 */
[----:B------:R-:W-:Y:S01]  /*3da0*/  PRMT R247, RZ, 0x7610, R247 ;  /* 0x00007610fff77816 */ /* 0x000fe200000000f7 */
[C---:B------:R-:W-:Y:S01]  /*3db0*/  VIADD R204, R0.reuse, 0x35 ;  /* 0x0000003500cc7836 */ /* 0x040fe20000000000 */
[----:B------:R-:W-:Y:S01]  /*3dc0*/  LEA.HI.X.SX32 R169, R169, R136, 0x1, P2 ;  /* 0x00000088a9a97211 */ /* 0x000fe200010f0eff */
[----:B------:R-:W-:Y:S02]  /*3dd0*/  VIADD R182, R0, 0x34 ;  /* 0x0000003400b67836 */ /* 0x000fe40000000000 */
[----:B0-----:R-:W-:Y:S02]  /*3de0*/  @P0 IMAD.MOV.U32 R102, RZ, RZ, R74 ;  /* 0x000000ffff660224 */ /* 0x001fe400078e004a */
[----:B------:R-:W-:Y:S01]  /*3df0*/  @P0 IMAD.MOV.U32 R103, RZ, RZ, R76 ;  /* 0x000000ffff670224 */ /* 0x000fe200078e004c */
[----:B------:R-:W-:-:S02]  /*3e00*/  IABS R138, R206 ;  /* 0x000000ce008a7213 */ /* 0x000fc40000000000 */
[----:B------:R-:W-:Y:S02]  /*3e10*/  PRMT R246, RZ, 0x7610, R246 ;  /* 0x00007610fff67816 */ /* 0x000fe400000000f6 */
[----:B------:R0:W2:Y:S01]  /*3e20*/  @P0 LDG.E.U8 R247, desc[UR20][R102.64] ;  /* 0x0000001466f70981 */ /* 0x0000a2000c1e1100 */
[----:B------:R-:W-:Y:S01]  /*3e30*/  IABS R111, R204 ;  /* 0x000000cc006f7213 */ /* 0x000fe20000000000 */
[----:B------:R-:W-:Y:S01]  /*3e40*/  VIADD R203, R0, 0x36 ;  /* 0x0000003600cb7836 */ /* 0x000fe20000000000 */
[----:B------:R-:W-:Y:S01]  /*3e50*/  IABS R139, R182 ;  /* 0x000000b6008b7213 */ /* 0x000fe20000000000 */
[----:B------:R-:W-:-:S04]  /*3e60*/  IMAD.HI.U32 R104, R87, R138, RZ ;  /* 0x0000008a57687227 */ /* 0x000fc800078e00ff */
[----:B0-----:R-:W-:Y:S02]  /*3e70*/  @P3 IMAD.MOV.U32 R102, RZ, RZ, R170 ;  /* 0x000000ffff663224 */ /* 0x001fe400078e00aa */
[----:B------:R-:W-:Y:S02]  /*3e80*/  @P3 IMAD.MOV.U32 R103, RZ, RZ, R169 ;  /* 0x000000ffff673224 */ /* 0x000fe400078e00a9 */
[----:B------:R-:W-:-:S03]  /*3e90*/  VIADD R207, R0, 0x38 ;  /* 0x0000003800cf7836 */ /* 0x000fc60000000000 */
[----:B------:R0:W2:Y:S01]  /*3ea0*/  @P3 LDG.E.U8 R246, desc[UR20][R102.64] ;  /* 0x0000001466f63981 */ /* 0x0000a2000c1e1100 */
[----:B------:R-:W-:Y:S01]  /*3eb0*/  VIADD R205, R0, 0x37 ;  /* 0x0000003700cd7836 */ /* 0x000fe20000000000 */
[----:B------:R-:W-:Y:S02]  /*3ec0*/  IABS R110, R203 ;  /* 0x000000cb006e7213 */ /* 0x000fe40000000000 */
[----:B------:R-:W-:Y:S01]  /*3ed0*/  IABS R108, R207 ;  /* 0x000000cf006c7213 */ /* 0x000fe20000000000 */
[----:B0-----:R-:W-:-:S04]  /*3ee0*/  IMAD.HI.U32 R103, R87, R111, RZ ;  /* 0x0000006f57677227 */ /* 0x001fc800078e00ff */
[----:B------:R-:W-:Y:S02]  /*3ef0*/  IMAD.MOV R102, RZ, RZ, -R104 ;  /* 0x000000ffff667224 */ /* 0x000fe400078e0a68 */
[----:B------:R-:W-:Y:S01]  /*3f00*/  IMAD.HI.U32 R104, R87, R139, RZ ;  /* 0x0000008b57687227 */ /* 0x000fe200078e00ff */
[----:B------:R-:W-:-:S03]  /*3f10*/  IABS R109, R205 ;  /* 0x000000cd006d7213 */ /* 0x000fc60000000000 */
[----:B------:R-:W-:Y:S02]  /*3f20*/  IMAD.MOV R103, RZ, RZ, -R103 ;  /* 0x000000ffff677224 */ /* 0x000fe400078e0a67 */
[----:B------:R-:W-:Y:S02]  /*3f30*/  IMAD R138, R77, R102, R138 ;  /* 0x000000664d8a7224 */ /* 0x000fe400078e028a */
[----:B------:R-:W-:Y:S02]  /*3f40*/  IMAD.MOV R104, RZ, RZ, -R104 ;  /* 0x000000ffff687224 */ /* 0x000fe400078e0a68 */
[----:B------:R-:W-:Y:S02]  /*3f50*/  VIADD R208, R0, 0x39 ;  /* 0x0000003900d07836 */ /* 0x000fe40000000000 */
[----:B------:R-:W-:-:S04]  /*3f60*/  IMAD.HI.U32 R102, R87, R110, RZ ;  /* 0x0000006e57667227 */ /* 0x000fc800078e00ff */
[----:B------:R-:W-:Y:S02]  /*3f70*/  IMAD R111, R77, R103, R111 ;  /* 0x000000674d6f7224 */ /* 0x000fe400078e026f */
[----:B------:R-:W-:Y:S02]  /*3f80*/  VIADD R212, R0, 0x3b ;  /* 0x0000003b00d47836 */ /* 0x000fe40000000000 */
[----:B------:R-:W-:Y:S01]  /*3f90*/  IMAD.HI.U32 R103, R87, R108, RZ ;  /* 0x0000006c57677227 */ /* 0x000fe200078e00ff */
[----:B------:R-:W-:-:S03]  /*3fa0*/  IABS R107, R208 ;  /* 0x000000d0006b7213 */ /* 0x000fc60000000000 */
[----:B------:R-:W-:Y:S02]  /*3fb0*/  IMAD R139, R77, R104, R139 ;  /* 0x000000684d8b7224 */ /* 0x000fe400078e028b */
        /* <DEDUP_REMOVED lines=8> */
[----:B------:R-:W-:Y:S02]  /*4040*/  VIADD R213, R0, 0x3a ;  /* 0x0000003a00d57836 */ /* 0x000fe40000000000 */
[----:B------:R-:W-:Y:S02]  /*4050*/  IMAD R108, R77, R103, R108 ;  /* 0x000000674d6c7224 */ /* 0x000fe400078e026c */
[----:B------:R-:W-:Y:S01]  /*4060*/  IMAD.HI.U32 R103, R87, R105, RZ ;  /* 0x0000006957677227 */ /* 0x000fe200078e00ff */
[----:B------:R-:W-:-:S03]  /*4070*/  IABS R106, R213 ;  /* 0x000000d5006a7213 */ /* 0x000fc60000000000 */
[C---:B------:R-:W-:Y:S01]  /*4080*/  IMAD R109, R77.reuse, R104, R109 ;  /* 0x000000684d6d7224 */ /* 0x040fe200078e026d */
[----:B------:R-:W-:Y:S01]  /*4090*/  IABS R104, R215 ;  /* 0x000000d700687213 */ /* 0x000fe20000000000 */
[----:B------:R-:W-:Y:S02]  /*40a0*/  IMAD.MOV R102, RZ, RZ, -R102 ;  /* 0x000000ffff667224 */ /* 0x000fe400078e0a66 */
[----:B------:R-:W-:Y:S02]  /*40b0*/  IMAD.MOV R103, RZ, RZ, -R103 ;  /* 0x000000ffff677224 */ /* 0x000fe400078e0a67 */
[----:B------:R-:W-:Y:S02]  /*40c0*/  VIADD R214, R0, 0x3d ;  /* 0x0000003d00d67836 */ /* 0x000fe40000000000 */
[----:B------:R-:W-:Y:S02]  /*40d0*/  IMAD R107, R77, R102, R107 ;  /* 0x000000664d6b7224 */ /* 0x000fe400078e026b */
[----:B------:R-:W-:-:S04]  /*40e0*/  IMAD.HI.U32 R102, R87, R104, RZ ;  /* 0x0000006857667227 */ /* 0x000fc800078e00ff */
[----:B------:R-:W-:-:S04]  /*40f0*/  IMAD.HI.U32 R179, R87, R106, RZ ;  /* 0x0000006a57b37227 */ /* 0x000fc800078e00ff */
[----:B------:R-:W-:Y:S01]  /*4100*/  IMAD R105, R77, R103, R105 ;  /* 0x000000674d697224 */ /* 0x000fe200078e0269 */
[----:B------:R-:W-:Y:S01]  /*4110*/  IABS R103, R214 ;  /* 0x000000d600677213 */ /* 0x000fe20000000000 */
[----:B------:R-:W-:Y:S02]  /*4120*/  IMAD.MOV R102, RZ, RZ, -R102 ;  /* 0x000000ffff667224 */ /* 0x000fe400078e0a66 */
[C---:B------:R-:W-:Y:S02]  /*4130*/  VIADD R216, R0.reuse, 0x3e ;  /* 0x0000003e00d87836 */ /* 0x040fe40000000000 */
[----:B------:R-:W-:Y:S02]  /*4140*/  IMAD.MOV R179, RZ, RZ, -R179 ;  /* 0x000000ffffb37224 */ /* 0x000fe400078e0ab3 */
[----:B------:R-:W-:Y:S02]  /*4150*/  VIADD R193, R0, 0x3f ;  /* 0x0000003f00c17836 */ /* 0x000fe40000000000 */
[----:B------:R-:W-:-:S04]  /*4160*/  IMAD.HI.U32 R181, R87, R103, RZ ;  /* 0x0000006757b57227 */ /* 0x000fc800078e00ff */
[C---:B------:R-:W-:Y:S01]  /*4170*/  IMAD R104, R77.reuse, R102, R104 ;  /* 0x000000664d687224 */ /* 0x040fe200078e0268 */
[----:B------:R-:W-:Y:S01]  /*4180*/  IABS R102, R216 ;  /* 0x000000d800667213 */ /* 0x000fe20000000000 */
[----:B------:R-:W-:Y:S01]  /*4190*/  IMAD R106, R77, R179, R106 ;  /* 0x000000b34d6a7224 */ /* 0x000fe200078e026a */
[----:B------:R-:W-:Y:S01]  /*41a0*/  IABS R179, R193 ;  /* 0x000000c100b37213 */ /* 0x000fe20000000000 */
[----:B------:R-:W-:Y:S02]  /*41b0*/  IMAD.MOV R181, RZ, RZ, -R181 ;  /* 0x000000ffffb57224 */ /* 0x000fe400078e0ab5 */
[----:B------:R-:W-:Y:S01]  /*41c0*/  IMAD.HI.U32 R180, R87, R102, RZ ;  /* 0x0000006657b47227 */ /* 0x000fe200078e00ff */
[----:B------:R-:W-:-:S03]  /*41d0*/  PLOP3.LUT P0, PT, PT, PT, UP1, 0x80, 0x8 ;  /* 0x000000000008781c */ /* 0x000fc60003f0f018 */
[----:B------:R-:W-:Y:S01]  /*41e0*/  IMAD R103, R77, R181, R103 ;  /* 0x000000b54d677224 */ /* 0x000fe200078e0267 */
[----:B------:R-:W-:Y:S01]  /*41f0*/  LOP3.LUT R181, R100, 0x6c, RZ, 0xfc, !PT ;  /* 0x0000006c64b57812 */ /* 0x000fe200078efcff */
[----:B------:R-:W-:-:S03]  /*4200*/  IMAD.HI.U32 R87, R87, R179, RZ ;  /* 0x000000b357577227 */ /* 0x000fc600078e00ff */
[----:B------:R-:W-:Y:S01]  /*4210*/  ISETP.LT.AND P0, PT, R181, UR22, P0 ;  /* 0x00000016b5007c0c */ /* 0x000fe20008701270 */
[----:B------:R-:W-:-:S04]  /*4220*/  IMAD.MOV R87, RZ, RZ, -R87 ;  /* 0x000000ffff577224 */ /* 0x000fc800078e0a57 */
[----:B------:R-:W-:Y:S01]  /*4230*/  IMAD R87, R77, R87, R179 ;  /* 0x000000574d577224 */ /* 0x000fe200078e02b3 */
[----:B------:R-:W-:Y:S01]  /*4240*/  IADD3 R179, P2, PT, R178, R137, RZ ;  /* 0x00000089b2b37210 */ /* 0x000fe20007f5e0ff */
[----:B------:R-:W-:-:S03]  /*4250*/  IMAD.MOV R180, RZ, RZ, -R180 ;  /* 0x000000ffffb47224 */ /* 0x000fc600078e0ab4 */
[----:B------:R-:W-:Y:S01]  /*4260*/  LEA.HI.X.SX32 R178, R178, R136, 0x1, P2 ;  /* 0x00000088b2b27211 */ /* 0x000fe200010f0eff */
[C---:B------:R-:W-:Y:S01]  /*4270*/  IMAD R102, R77.reuse, R180, R102 ;  /* 0x000000b44d667224 */ /* 0x040fe200078e0266 */
[----:B------:R-:W-:Y:S01]  /*4280*/  PRMT R232, RZ, 0x7610, R232 ;  /* 0x00007610ffe87816 */ /* 0x000fe200000000e8 */
[----:B------:R-:W-:Y:S02]  /*4290*/  @P0 IMAD.MOV.U32 R180, RZ, RZ, R179 ;  /* 0x000000ffffb40224 */ /* 0x000fe400078e00b3 */
[----:B------:R-:W-:Y:S01]  /*42a0*/  @P0 IMAD.MOV.U32 R181, RZ, RZ, R178 ;  /* 0x000000ffffb50224 */ /* 0x000fe200078e00b2 */
[C---:B------:R-:W-:Y:S02]  /*42b0*/  ISETP.GT.U32.AND P5, PT, R77.reuse, R114, PT ;  /* 0x000000724d00720c */ /* 0x040fe40003fa4070 */
[C---:B------:R-:W-:Y:S02]  /*42c0*/  ISETP.GT.U32.AND P4, PT, R77.reuse, R115, PT ;  /* 0x000000734d00720c */ /* 0x040fe40003f84070 */
[----:B------:R0:W2:Y:S01]  /*42d0*/  @P0 LDG.E.U8 R232, desc[UR20][R180.64] ;  /* 0x00000014b4e80981 */ /* 0x0000a2000c1e1100 */
[----:B------:R-:W-:-:S02]  /*42e0*/  ISETP.GT.U32.AND P0, PT, R77, R117, PT ;  /* 0x000000754d00720c */ /* 0x000fc40003f04070 */
[C---:B------:R-:W-:Y:S02]  /*42f0*/  ISETP.GT.U32.AND P3, PT, R77.reuse, R112, PT ;  /* 0x000000704d00720c */ /* 0x040fe40003f64070 */
[----:B------:R-:W-:-:S04]  /*4300*/  ISETP.GT.U32.AND P2, PT, R77, R116, PT ;  /* 0x000000744d00720c */ /* 0x000fc80003f44070 */
[--C-:B------:R-:W-:Y:S01]  /*4310*/  @!P5 IMAD.IADD R114, R114, 0x1, -R77.reuse ;  /* 0x000000017272d824 */ /* 0x100fe200078e0a4d */
[----:B------:R-:W-:Y:S01]  /*4320*/  ISETP.GT.U32.AND P5, PT, R77, R119, PT ;  /* 0x000000774d00720c */ /* 0x000fe20003fa4070 */
[--C-:B------:R-:W-:Y:S01]  /*4330*/  @!P4 IMAD.IADD R115, R115, 0x1, -R77.reuse ;  /* 0x000000017373c824 */ /* 0x100fe200078e0a4d */
[----:B------:R-:W-:Y:S02]  /*4340*/  ISETP.GT.U32.AND P4, PT, R77, R120, PT ;  /* 0x000000784d00720c */ /* 0x000fe40003f84070 */
[--C-:B------:R-:W-:Y:S01]  /*4350*/  @!P0 IMAD.IADD R117, R117, 0x1, -R77.reuse ;  /* 0x0000000175758824 */ /* 0x100fe200078e0a4d */
[C---:B------:R-:W-:Y:S01]  /*4360*/  ISETP.GT.U32.AND P0, PT, R77.reuse, R122, PT ;  /* 0x0000007a4d00720c */ /* 0x040fe20003f04070 */
[--C-:B------:R-:W-:Y:S01]  /*4370*/  @!P3 IMAD.IADD R112, R112, 0x1, -R77.reuse ;  /* 0x000000017070b824 */ /* 0x100fe200078e0a4d */
[C---:B------:R-:W-:Y:S01]  /*4380*/  ISETP.GT.U32.AND P3, PT, R77.reuse, R118, PT ;  /* 0x000000764d00720c */ /* 0x040fe20003f64070 */
[----:B------:R-:W-:Y:S01]  /*4390*/  @!P2 IMAD.IADD R116, R116, 0x1, -R77 ;  /* 0x000000017474a824 */ /* 0x000fe200078e0a4d */
[----:B------:R-:W-:-:S04]  /*43a0*/  ISETP.GT.U32.AND P2, PT, R77, R121, PT ;  /* 0x000000794d00720c */ /* 0x000fc80003f44070 */
[--C-:B------:R-:W-:Y:S01]  /*43b0*/  @!P5 IMAD.IADD R119, R119, 0x1, -R77.reuse ;  /* 0x000000017777d824 */ /* 0x100fe200078e0a4d */
[C---:B------:R-:W-:Y:S01]  /*43c0*/  ISETP.GT.U32.AND P5, PT, R77.reuse, R124, PT ;  /* 0x0000007c4d00720c */ /* 0x040fe20003fa4070 */
[--C-:B------:R-:W-:Y:S01]  /*43d0*/  @!P4 IMAD.IADD R120, R120, 0x1, -R77.reuse ;  /* 0x000000017878c824 */ /* 0x100fe200078e0a4d */
[C---:B------:R-:W-:Y:S02]  /*43e0*/  ISETP.GT.U32.AND P4, PT, R77.reuse, R125, PT ;  /* 0x0000007d4d00720c */ /* 0x040fe40003f84070 */
[--C-:B------:R-:W-:Y:S01]  /*43f0*/  @!P0 IMAD.IADD R122, R122, 0x1, -R77.reuse ;  /* 0x000000017a7a8824 */ /* 0x100fe200078e0a4d */
[C---:B------:R-:W-:Y:S01]  /*4400*/  ISETP.GT.U32.AND P0, PT, R77.reuse, R127, PT ;  /* 0x0000007f4d00720c */ /* 0x040fe20003f04070 */
[--C-:B------:R-:W-:Y:S01]  /*4410*/  @!P3 IMAD.IADD R118, R118, 0x1, -R77.reuse ;  /* 0x000000017676b824 */ /* 0x100fe200078e0a4d */
[----:B------:R-:W-:Y:S01]  /*4420*/  ISETP.GT.U32.AND P3, PT, R77, R123, PT ;  /* 0x0000007b4d00720c */ /* 0x000fe20003f64070 */
[----:B------:R-:W-:Y:S01]  /*4430*/  @!P2 IMAD.IADD R121, R121, 0x1, -R77 ;  /* 0x000000017979a824 */ /* 0x000fe200078e0a4d */
[----:B------:R-:W-:-:S04]  /*4440*/  ISETP.GT.U32.AND P2, PT, R77, R126, PT ;  /* 0x0000007e4d00720c */ /* 0x000fc80003f44070 */
[--C-:B------:R-:W-:Y:S01]  /*4450*/  @!P5 IMAD.IADD R124, R124, 0x1, -R77.reuse ;  /* 0x000000017c7cd824 */ /* 0x100fe200078e0a4d */
[----:B------:R-:W-:Y:S01]  /*4460*/  ISETP.GT.U32.AND P5, PT, R77, R129, PT ;  /* 0x000000814d00720c */ /* 0x000fe20003fa4070 */
[--C-:B------:R-:W-:Y:S01]  /*4470*/  @!P4 IMAD.IADD R125, R125, 0x1, -R77.reuse ;  /* 0x000000017d7dc824 */ /* 0x100fe200078e0a4d */
[----:B------:R-:W-:Y:S02]  /*4480*/  ISETP.GT.U32.AND P4, PT, R77, R130, PT ;  /* 0x000000824d00720c */ /* 0x000fe40003f84070 */
[--C-:B------:R-:W-:Y:S01]  /*4490*/  @!P0 IMAD.IADD R127, R127, 0x1, -R77.reuse ;  /* 0x000000017f7f8824 */ /* 0x100fe200078e0a4d */
[----:B------:R-:W-:Y:S01]  /*44a0*/  ISETP.GT.U32.AND P0, PT, R77, R132, PT ;  /* 0x000000844d00720c */ /* 0x000fe20003f04070 */
        /* <DEDUP_REMOVED lines=17> */
[C---:B------:R-:W-:Y:S02]  /*45c0*/  ISETP.GT.U32.AND P4, PT, R77.reuse, R92, PT ;  /* 0x0000005c4d00720c */ /* 0x040fe40003f84070 */
[--C-:B------:R-:W-:Y:S01]  /*45d0*/  @!P0 IMAD.IADD R90, R90, 0x1, -R77.reuse ;  /* 0x000000015a5a8824 */ /* 0x100fe200078e0a4d */
[----:B------:R-:W-:Y:S01]  /*45e0*/  ISETP.GT.U32.AND P0, PT, R77, R91, PT ;  /* 0x0000005b4d00720c */ /* 0x000fe20003f04070 */
[--C-:B------:R-:W-:Y:S01]  /*45f0*/  @!P3 IMAD.IADD R133, R133, 0x1, -R77.reuse ;  /* 0x000000018585b824 */ /* 0x100fe200078e0a4d */
[----:B------:R-:W-:Y:S01]  /*4600*/  ISETP.GT.U32.AND P3, PT, R77, R155, PT ;  /* 0x0000009b4d00720c */ /* 0x000fe20003f64070 */
[----:B------:R-:W-:Y:S01]  /*4610*/  @!P2 IMAD.IADD R89, R89, 0x1, -R77 ;  /* 0x000000015959a824 */ /* 0x000fe200078e0a4d */
[----:B------:R-:W-:-:S04]  /*4620*/  ISETP.GT.U32.AND P2, PT, R77, R153, PT ;  /* 0x000000994d00720c */ /* 0x000fc80003f44070 */
[--C-:B------:R-:W-:Y:S01]  /*4630*/  @!P5 IMAD.IADD R156, R156, 0x1, -R77.reuse ;  /* 0x000000019c9cd824 */ /* 0x100fe200078e0a4d */
[C---:B------:R-:W-:Y:S01]  /*4640*/  ISETP.GT.U32.AND P5, PT, R77.reuse, R152, PT ;  /* 0x000000984d00720c */ /* 0x040fe20003fa4070 */
[--C-:B------:R-:W-:Y:S01]  /*4650*/  @!P4 IMAD.IADD R92, R92, 0x1, -R77.reuse ;  /* 0x000000015c5cc824 */ /* 0x100fe200078e0a4d */
[----:B------:R-:W-:Y:S02]  /*4660*/  ISETP.GT.U32.AND P4, PT, R77, R151, PT ;  /* 0x000000974d00720c */ /* 0x000fe40003f84070 */
[--C-:B------:R-:W-:Y:S01]  /*4670*/  @!P0 IMAD.IADD R91, R91, 0x1, -R77.reuse ;  /* 0x000000015b5b8824 */ /* 0x100fe200078e0a4d */
[----:B------:R-:W-:Y:S01]  /*4680*/  ISETP.GT.U32.AND P0, PT, R77, R93, PT ;  /* 0x0000005d4d00720c */ /* 0x000fe20003f04070 */
        /* <DEDUP_REMOVED lines=17> */
[----:B------:R-:W-:Y:S02]  /*47a0*/  ISETP.GT.U32.AND P4, PT, R77, R148, PT ;  /* 0x000000944d00720c */ /* 0x000fe40003f84070 */
[--C-:B------:R-:W-:Y:S01]  /*47b0*/  @!P0 IMAD.IADD R97, R97, 0x1, -R77.reuse ;  /* 0x0000000161618824 */ /* 0x100fe200078e0a4d */
[C---:B------:R-:W-:Y:S01]  /*47c0*/  ISETP.GT.U32.AND P0, PT, R77.reuse, R99, PT ;  /* 0x000000634d00720c */ /* 0x040fe20003f04070 */
        /* <DEDUP_REMOVED lines=19> */
[----:B------:R-:W-:Y:S01]  /*4900*/  ISETP.GT.U32.AND P0, PT, R77, R110, PT ;  /* 0x0000006e4d00720c */ /* 0x000fe20003f04070 */
[--C-:B------:R-:W-:Y:S01]  /*4910*/  @!P3 IMAD.IADD R145, R145, 0x1, -R77.reuse ;  /* 0x000000019191b824 */ /* 0x100fe200078e0a4d */
[C---:B------:R-:W-:Y:S02]  /*4920*/  ISETP.GT.U32.AND P3, PT, R77.reuse, R143, PT ;  /* 0x0000008f4d00720c */ /* 0x040fe40003f64070 */
[----:B------:R-:W-:Y:S01]  /*4930*/  ISETP.GT.U32.AND P6, PT, R77, R87, PT ;  /* 0x000000574d00720c */ /* 0x000fe20003fc4070 */
[----:B------:R-:W-:-:S03]  /*4940*/  @!P2 IMAD.IADD R141, R141, 0x1, -R77 ;  /* 0x000000018d8da824 */ /* 0x000fc600078e0a4d */
[--C-:B------:R-:W-:Y:S01]  /*4950*/  @!P5 IMAD.IADD R138, R138, 0x1, -R77.reuse ;  /* 0x000000018a8ad824 */ /* 0x100fe200078e0a4d */
[----:B------:R-:W-:Y:S01]  /*4960*/  ISETP.GT.U32.AND P5, PT, R77, R108, PT ;  /* 0x0000006c4d00720c */ /* 0x000fe20003fa4070 */
[--C-:B------:R-:W-:Y:S01]  /*4970*/  @!P4 IMAD.IADD R139, R139, 0x1, -R77.reuse ;  /* 0x000000018b8bc824 */ /* 0x100fe200078e0a4d */
[C---:B------:R-:W-:Y:S02]  /*4980*/  ISETP.GT.U32.AND P4, PT, R77.reuse, R107, PT ;  /* 0x0000006b4d00720c */ /* 0x040fe40003f84070 */
[--C-:B------:R-:W-:Y:S01]  /*4990*/  @!P0 IMAD.IADD R110, R110, 0x1, -R77.reuse ;  /* 0x000000016e6e8824 */ /* 0x100fe200078e0a4d */
[C---:B------:R-:W-:Y:S02]  /*49a0*/  ISETP.GT.U32.AND P0, PT, R77.reuse, R105, PT ;  /* 0x000000694d00720c */ /* 0x040fe40003f04070 */
[----:B------:R-:W-:Y:S01]  /*49b0*/  ISETP.GT.U32.AND P2, PT, R77, R111, PT ;  /* 0x0000006f4d00720c */ /* 0x000fe20003f44070 */
[--C-:B------:R-:W-:Y:S01]  /*49c0*/  @!P3 IMAD.IADD R143, R143, 0x1, -R77.reuse ;  /* 0x000000018f8fb824 */ /* 0x100fe200078e0a4d */
[----:B------:R-:W-:Y:S01]  /*49d0*/  ISETP.GT.U32.AND P3, PT, R77, R109, PT ;  /* 0x0000006d4d00720c */ /* 0x000fe20003f64070 */
[----:B------:R-:W-:-:S03]  /*49e0*/  @!P6 IMAD.IADD R87, R87, 0x1, -R77 ;  /* 0x000000015757e824 */ /* 0x000fc600078e0a4d */
[--C-:B------:R-:W-:Y:S01]  /*49f0*/  @!P5 IMAD.IADD R108, R108, 0x1, -R77.reuse ;  /* 0x000000016c6cd824 */ /* 0x100fe200078e0a4d */
[----:B------:R-:W-:Y:S01]  /*4a00*/  ISETP.GT.U32.AND P5, PT, R77, R103, PT ;  /* 0x000000674d00720c */ /* 0x000fe20003fa4070 */
        /* <DEDUP_REMOVED lines=25> */
[C---:B------:R-:W-:Y:S01]  /*4ba0*/  ISETP.GT.U32.AND P2, PT, R77.reuse, R117, PT ;  /* 0x000000754d00720c */ /* 0x040fe20003f44070 */
        /* <DEDUP_REMOVED lines=105> */
[----:B------:R-:W-:Y:S02]  /*5240*/  ISETP.GE.AND P4, PT, R83, RZ, PT ;  /* 0x000000ff5300720c */ /* 0x000fe40003f86270 */
[--C-:B------:R-:W-:Y:S01]  /*5250*/  @!P0 IMAD.IADD R104, R104, 0x1, -R77.reuse ;  /* 0x0000000168688824 */ /* 0x100fe200078e0a4d */
[----:B------:R-:W-:Y:S01]  /*5260*/  PLOP3.LUT P0, PT, PT, PT, UP1, 0x80, 0x8 ;  /* 0x000000000008781c */ /* 0x000fe20003f0f018 */
[--C-:B------:R-:W-:Y:S01]  /*5270*/  @!P2 IMAD.IADD R110, R110, 0x1, -R77.reuse ;  /* 0x000000016e6ea824 */ /* 0x100fe200078e0a4d */
[----:B------:R-:W-:Y:S02]  /*5280*/  LOP3.LUT R83, R100, 0x74, RZ, 0xfc, !PT ;  /* 0x0000007464537812 */ /* 0x000fe400078efcff */
[----:B------:R-:W-:Y:S01]  /*5290*/  ISETP.GT.U32.AND P2, PT, R77, R105, PT ;  /* 0x000000694d00720c */ /* 0x000fe20003f44070 */
[----:B------:R-:W-:Y:S01]  /*52a0*/  @!P3 IMAD.IADD R108, R108, 0x1, -R77 ;  /* 0x000000016c6cb824 */ /* 0x000fe200078e0a4d */
[----:B------:R-:W-:-:S02]  /*52b0*/  ISETP.LT.AND P0, PT, R83, UR22, P0 ;  /* 0x0000001653007c0c */ /* 0x000fc40008701270 */
[----:B------:R-:W-:Y:S01]  /*52c0*/  ISETP.GE.AND P3, PT, R85, RZ, PT ;  /* 0x000000ff5500720c */ /* 0x000fe20003f66270 */
[----:B------:R-:W-:Y:S01]  /*52d0*/  IMAD.MOV.U32 R85, RZ, RZ, R190 ;  /* 0x000000ffff557224 */ /* 0x000fe200078e00be */
[----:B------:R-:W-:Y:S01]  /*52e0*/  IADD3 R190, P6, PT, R189, R137, RZ ;  /* 0x00000089bdbe7210 */ /* 0x000fe20007fde0ff */
[----:B------:R-:W-:Y:S01]  /*52f0*/  @!P5 IMAD.IADD R103, R103, 0x1, -R77 ;  /* 0x000000016767d824 */ /* 0x000fe200078e0a4d */
[----:B------:R-:W-:Y:S01]  /*5300*/  ISETP.GT.U32.AND P5, PT, R77, R102, PT ;  /* 0x000000664d00720c */ /* 0x000fe20003fa4070 */
[----:B0-----:R-:W-:Y:S01]  /*5310*/  IMAD.MOV.U32 R181, RZ, RZ, R241 ;  /* 0x000000ffffb57224 */ /* 0x001fe200078e00f1 */
[----:B------:R-:W-:Y:S01]  /*5320*/  LEA.HI.X.SX32 R189, R189, R136, 0x1, P6 ;  /* 0x00000088bdbd7211 */ /* 0x000fe200030f0eff */
[----:B------:R-:W-:Y:S01]  /*5330*/  IMAD.MOV.U32 R180, RZ, RZ, R240 ;  /* 0x000000ffffb47224 */ /* 0x000fe200078e00f0 */
[----:B------:R-:W-:Y:S01]  /*5340*/  PRMT R228, RZ, 0x7610, R228 ;  /* 0x00007610ffe47816 */ /* 0x000fe200000000e4 */
[----:B------:R-:W-:Y:S01]  /*5350*/  @!P2 IMAD.IADD R105, R105, 0x1, -R77 ;  /* 0x000000016969a824 */ /* 0x000fe200078e0a4d */
[----:B------:R-:W-:Y:S01]  /*5360*/  ISETP.GE.AND P2, PT, R81, RZ, PT ;  /* 0x000000ff5100720c */ /* 0x000fe20003f46270 */
[----:B------:R-:W-:Y:S01]  /*5370*/  IMAD.MOV.U32 R81, RZ, RZ, R180 ;  /* 0x000000ffff517224 */ /* 0x000fe200078e00b4 */
[----:B------:R-:W2:Y:S01]  /*5380*/  LDL.LU R241, [R1+0x1c0] ;  /* 0x0001c00001f17983 */ /* 0x000ea20000300800 */
[----:B------:R-:W-:-:S02]  /*5390*/  IMAD.MOV.U32 R83, RZ, RZ, R181 ;  /* 0x000000ffff537224 */ /* 0x000fc400078e00b5 */
[----:B------:R-:W-:Y:S01]  /*53a0*/  @P0 IMAD.MOV.U32 R180, RZ, RZ, R190 ;  /* 0x000000ffffb40224 */ /* 0x000fe200078e00be */
[----:B------:R-:W2:Y:S01]  /*53b0*/  LDL.LU R240, [R1+0x1bc] ;  /* 0x0001bc0001f07983 */ /* 0x000ea20000300800 */
[----:B------:R-:W-:Y:S01]  /*53c0*/  @P0 IMAD.MOV.U32 R181, RZ, RZ, R189 ;  /* 0x000000ffffb50224 */ /* 0x000fe200078e00bd */
[----:B------:R-:W-:Y:S01]  /*53d0*/  ISETP.GE.AND P6, PT, R0, RZ, PT ;  /* 0x000000ff0000720c */ /* 0x000fe20003fc6270 */
[----:B------:R-:W-:-:S03]  /*53e0*/  @!P5 IMAD.IADD R102, R102, 0x1, -R77 ;  /* 0x000000016666d824 */ /* 0x000fc600078e0a4d */
[----:B------:R0:W2:Y:S01]  /*53f0*/  @P0 LDG.E.U8 R228, desc[UR20][R180.64] ;  /* 0x00000014b4e40981 */ /* 0x0000a2000c1e1100 */
[----:B------:R-:W-:Y:S01]  /*5400*/  ISETP.GE.AND P5, PT, R193, RZ, PT ;  /* 0x000000ffc100720c */ /* 0x000fe20003fa6270 */
[----:B------:R-:W-:Y:S01]  /*5410*/  IMAD.U32 R77, RZ, RZ, UR12 ;  /* 0x0000000cff4d7e24 */ /* 0x000fe2000f8e00ff */
[----:B------:R-:W-:Y:S01]  /*5420*/  PLOP3.LUT P0, PT, PT, PT, UP1, 0x80, 0x8 ;  /* 0x000000000008781c */ /* 0x000fe20003f0f018 */
[----:B0-----:R-:W-:Y:S02]  /*5430*/  IMAD.MOV.U32 R180, RZ, RZ, R242 ;  /* 0x000000ffffb47224 */ /* 0x001fe400078e00f2 */
[----:B------:R-:W-:Y:S01]  /*5440*/  IMAD R79, R77, 0x2, R79 ;  /* 0x000000024d4f7824 */ /* 0x000fe200078e024f */
[----:B------:R-:W-:Y:S01]  /*5450*/  PRMT R223, RZ, 0x7610, R223 ;  /* 0x00007610ffdf7816 */ /* 0x000fe200000000df */
[----:B------:R-:W-:Y:S01]  /*5460*/  IMAD.MOV.U32 R193, RZ, RZ, R180 ;  /* 0x000000ffffc17224 */ /* 0x000fe200078e00b4 */
[----:B------:R-:W-:Y:S01]  /*5470*/  LOP3.LUT R180, R100, 0x7c, RZ, 0xfc, !PT ;  /* 0x0000007c64b47812 */ /* 0x000fe200078efcff */
[----:B------:R-:W-:Y:S01]  /*5480*/  IMAD.MOV.U32 R181, RZ, RZ, R243 ;  /* 0x000000ffffb57224 */ /* 0x000fe200078e00f3 */
[----:B------:R-:W2:Y:S02]  /*5490*/  LDL.LU R242, [R1+0x1b8] ;  /* 0x0001b80001f27983 */ /* 0x000ea40000300800 */
[----:B------:R-:W-:Y:S01]  /*54a0*/  ISETP.LT.AND P0, PT, R180, UR22, P0 ;  /* 0x00000016b4007c0c */ /* 0x000fe20008701270 */
[----:B------:R-:W-:Y:S01]  /*54b0*/  @!P6 IMAD.MOV R112, RZ, RZ, -R112 ;  /* 0x000000ffff70e224 */ /* 0x000fe200078e0a70 */
[C---:B------:R-:W-:Y:S01]  /*54c0*/  IADD3 R180, P6, PT, R79.reuse, R137, RZ ;  /* 0x000000894fb47210 */ /* 0x040fe20007fde0ff */
[----:B------:R-:W-:Y:S01]  /*54d0*/  IMAD.MOV.U32 R77, RZ, RZ, R181 ;  /* 0x000000ffff4d7224 */ /* 0x000fe200078e00b5 */
[----:B------:R-:W2:Y:S02]  /*54e0*/  LDL.LU R243, [R1+0x1b4] ;  /* 0x0001b40001f37983 */ /* 0x000ea40000300800 */
[----:B------:R-:W-:-:S02]  /*54f0*/  LEA.HI.X.SX32 R181, R79, R136, 0x1, P6 ;  /* 0x000000884fb57211 */ /* 0x000fc400030f0eff */
[----:B------:R-:W-:Y:S01]  /*5500*/  ISETP.GE.AND P6, PT, R113, RZ, PT ;  /* 0x000000ff7100720c */ /* 0x000fe20003fc6270 */
[----:B------:R-:W-:Y:S02]  /*5510*/  IMAD.MOV.U32 R113, RZ, RZ, R244 ;  /* 0x000000ffff717224 */ /* 0x000fe400078e00f4 */
[----:B------:R-:W-:Y:S02]  /*5520*/  IMAD.MOV.U32 R79, RZ, RZ, R245 ;  /* 0x000000ffff4f7224 */ /* 0x000fe400078e00f5 */
[----:B------:R-:W2:Y:S04]  /*5530*/  LDL.LU R245, [R1+0x1b0] ;  /* 0x0001b00001f57983 */ /* 0x000ea80000300800 */
[----:B------:R0:W-:Y:S04]  /*5540*/  STL [R1+0x12c], R180 ;  /* 0x00012cb401007387 */ /* 0x0001e80000100800 */
[----:B------:R0:W2:Y:S01]  /*5550*/  @P0 LDG.E.U8 R223, desc[UR20][R180.64] ;  /* 0x00000014b4df0981 */ /* 0x0000a2000c1e1100 */
[----:B------:R-:W-:Y:S01]  /*5560*/  PLOP3.LUT P0, PT, PT, PT, UP1, 0x80, 0x8 ;  /* 0x000000000008781c */ /* 0x000fe20003f0f018 */
[----:B0-----:R-:W-:-:S02]  /*5570*/  IMAD.MOV.U32 R180, RZ, RZ, R113 ;  /* 0x000000ffffb47224 */ /* 0x001fc400078e0071 */
[----:B------:R-:W-:-:S04]  /*5580*/  IMAD.MOV.U32 R113, RZ, RZ, R87 ;  /* 0x000000ffff717224 */ /* 0x000fc800078e0057 */
[----:B------:R-:W-:Y:S01]  /*5590*/  @!P5 IMAD.MOV R113, RZ, RZ, -R113 ;  /* 0x000000ffff71d224 */ /* 0x000fe200078e0a71 */
[----:B------:R-:W-:Y:S01]  /*55a0*/  ISETP.GE.AND P5, PT, R157, RZ, PT ;  /* 0x000000ff9d00720c */ /* 0x000fe20003fa6270 */
[----:B------:R-:W-:Y:S01]  /*55b0*/  IMAD.MOV.U32 R157, RZ, RZ, R77 ;  /* 0x000000ffff9d7224 */ /* 0x000fe200078e004d */
[----:B------:R-:W-:Y:S01]  /*55c0*/  LOP3.LUT R77, R100, 0x6, RZ, 0xfc, !PT ;  /* 0x00000006644d7812 */ /* 0x000fe200078efcff */
[----:B------:R-:W-:-:S03]  /*55d0*/  @!P4 IMAD.MOV R115, RZ, RZ, -R115 ;  /* 0x000000ffff73c224 */ /* 0x000fc600078e0a73 */
[----:B------:R-:W-:Y:S02]  /*55e0*/  ISETP.LT.AND P0, PT, R77, UR22, P0 ;  /* 0x000000164d007c0c */ /* 0x000fe40008701270 */
[C---:B------:R-:W-:Y:S01]  /*55f0*/  IADD3 R77, P4, PT, R78.reuse, R137, RZ ;  /* 0x000000894e4d7210 */ /* 0x040fe20007f9e0ff */
[----:B------:R0:W-:Y:S03]  /*5600*/  STL [R1+0x128], R181 ;  /* 0x000128b501007387 */ /* 0x0001e60000100800 */
[----:B------:R-:W-:Y:S01]  /*5610*/  LEA.HI.X.SX32 R78, R78, R136, 0x1, P4 ;  /* 0x000000884e4e7211 */ /* 0x000fe200020f0eff */
[----:B------:R-:W-:Y:S01]  /*5620*/  @!P3 IMAD.MOV R114, RZ, RZ, -R114 ;  /* 0x000000ffff72b224 */ /* 0x000fe200078e0a72 */
[----:B------:R-:W2:Y:S01]  /*5630*/  LDL.LU R244, [R1+0x1ac] ;  /* 0x0001ac0001f47983 */ /* 0x000ea20000300800 */
[----:B------:R-:W-:Y:S02]  /*5640*/  ISETP.GE.AND P3, PT, R158, RZ, PT ;  /* 0x000000ff9e00720c */ /* 0x000fe40003f66270 */
[----:B------:R-:W-:-:S02]  /*5650*/  ISETP.GE.AND P4, PT, R159, RZ, PT ;  /* 0x000000ff9f00720c */ /* 0x000fc40003f86270 */
[----:B------:R-:W-:Y:S01]  /*5660*/  PRMT R218, RZ, 0x7610, R218 ;  /* 0x00007610ffda7816 */ /* 0x000fe200000000da */
[----:B------:R-:W-:Y:S02]  /*5670*/  @P0 IMAD.MOV.U32 R158, RZ, RZ, R77 ;  /* 0x000000ffff9e0224 */ /* 0x000fe400078e004d */
[----:B------:R-:W-:Y:S02]  /*5680*/  @P0 IMAD.MOV.U32 R159, RZ, RZ, R78 ;  /* 0x000000ffff9f0224 */ /* 0x000fe400078e004e */
[----:B------:R-:W-:Y:S02]  /*5690*/  IMAD.MOV.U32 R87, RZ, RZ, R101 ;  /* 0x000000ffff577224 */ /* 0x000fe400078e0065 */
[----:B------:R-:W-:Y:S01]  /*56a0*/  @!P2 IMAD.MOV R116, RZ, RZ, -R116 ;  /* 0x000000ffff74a224 */ /* 0x000fe200078e0a74 */
[----:B------:R1:W2:Y:S01]  /*56b0*/  @P0 LDG.E.U8 R218, desc[UR20][R158.64] ;  /* 0x000000149eda0981 */ /* 0x0002a2000c1e1100 */
[----:B------:R-:W-:Y:S02]  /*56c0*/  PLOP3.LUT P0, PT, PT, PT, UP1, 0x80, 0x8 ;  /* 0x000000000008781c */ /* 0x000fe40003f0f018 */
[----:B------:R-:W-:Y:S01]  /*56d0*/  ISETP.GE.AND P2, PT, R160, RZ, PT ;  /* 0x000000ffa000720c */ /* 0x000fe20003f46270 */
[----:B------:R-:W-:-:S02]  /*56e0*/  IMAD.MOV.U32 R160, RZ, RZ, R87 ;  /* 0x000000ffffa07224 */ /* 0x000fc400078e0057 */
[----:B------:R-:W-:Y:S02]  /*56f0*/  @!P5 IMAD.MOV R118, RZ, RZ, -R118 ;  /* 0x000000ffff76d224 */ /* 0x000fe400078e0a76 */
[----:B------:R-:W-:Y:S01]  /*5700*/  @!P6 IMAD.MOV R117, RZ, RZ, -R117 ;  /* 0x000000ffff75e224 */ /* 0x000fe200078e0a75 */
[----:B------:R-:W-:Y:S01]  /*5710*/  PRMT R202, RZ, 0x7610, R202 ;  /* 0x00007610ffca7816 */ /* 0x000fe200000000ca */
[----:B------:R-:W-:Y:S01]  /*5720*/  @!P4 IMAD.MOV R120, RZ, RZ, -R120 ;  /* 0x000000ffff78c224 */ /* 0x000fe200078e0a78 */
[----:B-1----:R-:W-:Y:S01]  /*5730*/  LOP3.LUT R159, R100, 0x16, RZ, 0xfc, !PT ;  /* 0x00000016649f7812 */ /* 0x002fe200078efcff */
[----:B------:R-:W-:Y:S01]  /*5740*/  IMAD.MOV.U32 R87, RZ, RZ, R79 ;  /* 0x000000ffff577224 */ /* 0x000fe200078e004f */
[----:B------:R-:W-:Y:S02]  /*5750*/  PRMT R201, RZ, 0x7610, R201 ;  /* 0x00007610ffc97816 */ /* 0x000fe400000000c9 */
[----:B------:R-:W-:Y:S01]  /*5760*/  PRMT R200, RZ, 0x7610, R200 ;  /* 0x00007610ffc87816 */ /* 0x000fe200000000c8 */
[----:B------:R-:W-:Y:S01]  /*5770*/  @!P3 IMAD.MOV R119, RZ, RZ, -R119 ;  /* 0x000000ffff77b224 */ /* 0x000fe200078e0a77 */
[----:B------:R-:W-:Y:S01]  /*5780*/  ISETP.LT.AND P0, PT, R159, UR22, P0 ;  /* 0x000000169f007c0c */ /* 0x000fe20008701270 */
[----:B------:R-:W3:Y:S01]  /*5790*/  LDL.LU R101, [R1+0x1a8] ;  /* 0x0001a80001657983 */ /* 0x000ee20000300800 */
[----:B------:R-:W-:-:S04]  /*57a0*/  IADD3 R79, P5, PT, R80, R137, RZ ;  /* 0x00000089504f7210 */ /* 0x000fc80007fbe0ff */
[----:B------:R-:W-:Y:S02]  /*57b0*/  LEA.HI.X.SX32 R80, R80, R136, 0x1, P5 ;  /* 0x0000008850507211 */ /* 0x000fe400028f0eff */
[----:B------:R-:W-:Y:S01]  /*57c0*/  ISETP.GE.AND P6, PT, R161, RZ, PT ;  /* 0x000000ffa100720c */ /* 0x000fe20003fc6270 */
[----:B------:R-:W-:-:S04]  /*57d0*/  IMAD.MOV.U32 R161, RZ, RZ, R180 ;  /* 0x000000ffffa17224 */ /* 0x000fc800078e00b4 */
[----:B------:R-:W-:Y:S02]  /*57e0*/  @P0 IMAD.MOV.U32 R158, RZ, RZ, R79 ;  /* 0x000000ffff9e0224 */ /* 0x000fe400078e004f */
[----:B------:R-:W-:Y:S01]  /*57f0*/  @P0 IMAD.MOV.U32 R159, RZ, RZ, R80 ;  /* 0x000000ffff9f0224 */ /* 0x000fe200078e0050 */
[----:B------:R-:W-:Y:S01]  /*5800*/  PLOP3.LUT P4, PT, PT, PT, UP1, 0x80, 0x8 ;  /* 0x000000000008781c */ /* 0x000fe20003f8f018 */
[----:B------:R-:W-:Y:S01]  /*5810*/  IMAD.MOV.U32 R180, RZ, RZ, R81 ;  /* 0x000000ffffb47224 */ /* 0x000fe200078e0051 */
[----:B------:R-:W-:Y:S02]  /*5820*/  LOP3.LUT R81, R100, 0x26, RZ, 0xfc, !PT ;  /* 0x0000002664517812 */ /* 0x000fe400078efcff */
[----:B------:R1:W3:Y:S01]  /*5830*/  @P0 LDG.E.U8 R202, desc[UR20][R158.64] ;  /* 0x000000149eca0981 */ /* 0x0002e2000c1e1100 */
[----:B------:R-:W-:Y:S01]  /*5840*/  ISETP.GE.AND P0, PT, R163, RZ, PT ;  /* 0x000000ffa300720c */ /* 0x000fe20003f06270 */
[----:B------:R-:W-:Y:S01]  /*5850*/  @!P6 IMAD.MOV R122, RZ, RZ, -R122 ;  /* 0x000000ffff7ae224 */ /* 0x000fe200078e0a7a */
[----:B------:R-:W-:-:S02]  /*5860*/  ISETP.LT.AND P4, PT, R81, UR22, P4 ;  /* 0x0000001651007c0c */ /* 0x000fc4000a781270 */
[----:B------:R-:W-:Y:S01]  /*5870*/  ISETP.GE.AND P5, PT, R162, RZ, PT ;  /* 0x000000ffa200720c */ /* 0x000fe20003fa6270 */
[----:B------:R-:W-:Y:S01]  /*5880*/  @!P2 IMAD.MOV R121, RZ, RZ, -R121 ;  /* 0x000000ffff79a224 */ /* 0x000fe200078e0a79 */
[----:B------:R-:W-:Y:S02]  /*5890*/  PLOP3.LUT P6, PT, PT, PT, UP1, 0x80, 0x8 ;  /* 0x000000000008781c */ /* 0x000fe40003fcf018 */
[----:B------:R-:W-:Y:S02]  /*58a0*/  LOP3.LUT R162, R100, 0x36, RZ, 0xfc, !PT ;  /* 0x0000003664a27812 */ /* 0x000fe400078efcff */
[----:B------:R-:W-:Y:S02]  /*58b0*/  IADD3 R81, P2, PT, R82, R137, RZ ;  /* 0x0000008952517210 */ /* 0x000fe40007f5e0ff */
[----:B------:R-:W-:Y:S01]  /*58c0*/  ISETP.LT.AND P6, PT, R162, UR22, P6 ;  /* 0x00000016a2007c0c */ /* 0x000fe2000b7c1270 */
[----:B------:R-:W-:Y:S01]  /*58d0*/  IMAD.MOV.U32 R162, RZ, RZ, R161 ;  /* 0x000000ffffa27224 */ /* 0x000fe200078e00a1 */
[----:B------:R-:W-:Y:S01]  /*58e0*/  LEA.HI.X.SX32 R82, R82, R136, 0x1, P2 ;  /* 0x0000008852527211 */ /* 0x000fe200010f0eff */
[----:B------:R-:W-:-:S02]  /*58f0*/  IMAD.MOV.U32 R161, RZ, RZ, R157 ;  /* 0x000000ffffa17224 */ /* 0x000fc400078e009d */
[----:B------:R-:W-:Y:S02]  /*5900*/  @!P0 IMAD.MOV R124, RZ, RZ, -R124 ;  /* 0x000000ffff7c8224 */ /* 0x000fe400078e0a7c */
[----:B------:R-:W-:Y:S01]  /*5910*/  IMAD.MOV.U32 R157, RZ, RZ, R83 ;  /* 0x000000ffff9d7224 */ /* 0x000fe200078e0053 */
[C---:B------:R-:W-:Y:S01]  /*5920*/  IADD3 R83, P0, PT, R84.reuse, R137, RZ ;  /* 0x0000008954537210 */ /* 0x040fe20007f1e0ff */
[----:B-1----:R-:W-:Y:S02]  /*5930*/  @P4 IMAD.MOV.U32 R158, RZ, RZ, R81 ;  /* 0x000000ffff9e4224 */ /* 0x002fe400078e0051 */
[----:B------:R-:W-:Y:S01]  /*5940*/  @P4 IMAD.MOV.U32 R159, RZ, RZ, R82 ;  /* 0x000000ffff9f4224 */ /* 0x000fe200078e0052 */
[----:B------:R-:W-:-:S04]  /*5950*/  LEA.HI.X.SX32 R84, R84, R136, 0x1, P0 ;  /* 0x0000008854547211 */ /* 0x000fc800000f0eff */
[----:B------:R1:W3:Y:S01]  /*5960*/  @P4 LDG.E.U8 R201, desc[UR20][R158.64] ;  /* 0x000000149ec94981 */ /* 0x0002e2000c1e1100 */
[----:B------:R-:W-:Y:S01]  /*5970*/  ISETP.GE.AND P4, PT, R166, RZ, PT ;  /* 0x000000ffa600720c */ /* 0x000fe20003f86270 */
[----:B------:R-:W-:Y:S02]  /*5980*/  IMAD.MOV.U32 R163, RZ, RZ, R160 ;  /* 0x000000ffffa37224 */ /* 0x000fe400078e00a0 */
[----:B------:R-:W-:Y:S02]  /*5990*/  IMAD.MOV.U32 R160, RZ, RZ, R193 ;  /* 0x000000ffffa07224 */ /* 0x000fe400078e00c1 */
[----:B-1----:R-:W-:Y:S02]  /*59a0*/  @P6 IMAD.MOV.U32 R158, RZ, RZ, R83 ;  /* 0x000000ffff9e6224 */ /* 0x002fe400078e0053 */
[----:B------:R-:W-:Y:S02]  /*59b0*/  @P6 IMAD.MOV.U32 R159, RZ, RZ, R84 ;  /* 0x000000ffff9f6224 */ /* 0x000fe400078e0054 */
[----:B------:R-:W-:Y:S01]  /*59c0*/  IMAD.MOV.U32 R193, RZ, RZ, R85 ;  /* 0x000000ffffc17224 */ /* 0x000fe200078e0055 */
[----:B------:R-:W-:-:S02]  /*59d0*/  LOP3.LUT R85, R100, 0x46, RZ, 0xfc, !PT ;  /* 0x0000004664557812 */ /* 0x000fc400078efcff */
[----:B------:R1:W3:Y:S01]  /*59e0*/  @P6 LDG.E.U8 R200, desc[UR20][R158.64] ;  /* 0x000000149ec86981 */ /* 0x0002e2000c1e1100 */
[----:B------:R-:W-:Y:S02]  /*59f0*/  PLOP3.LUT P6, PT, PT, PT, UP1, 0x80, 0x8 ;  /* 0x000000000008781c */ /* 0x000fe40003fcf018 */
[----:B------:R-:W-:Y:S02]  /*5a00*/  ISETP.GE.AND P3, PT, R164, RZ, PT ;  /* 0x000000ffa400720c */ /* 0x000fe40003f66270 */
[----:B------:R-:W-:Y:S01]  /*5a10*/  ISETP.LT.AND P6, PT, R85, UR22, P6 ;  /* 0x0000001655007c0c */ /* 0x000fe2000b7c1270 */
[----:B------:R-:W-:Y:S01]  /*5a20*/  @!P4 IMAD.MOV R127, RZ, RZ, -R127 ;  /* 0x000000ffff7fc224 */ /* 0x000fe200078e0a7f */
[----:B------:R-:W-:-:S04]  /*5a30*/  IADD3 R85, P4, PT, R86, R137, RZ ;  /* 0x0000008956557210 */ /* 0x000fc80007f9e0ff */
[----:B------:R-:W-:Y:S02]  /*5a40*/  LEA.HI.X.SX32 R86, R86, R136, 0x1, P4 ;  /* 0x0000008856567211 */ /* 0x000fe400020f0eff */
[----:B------:R-:W-:-:S03]  /*5a50*/  PRMT R199, RZ, 0x7610, R199 ;  /* 0x00007610ffc77816 */ /* 0x000fc600000000c7 */
[----:B------:R-:W-:Y:S01]  /*5a60*/  @!P3 IMAD.MOV R125, RZ, RZ, -R125 ;  /* 0x000000ffff7db224 */ /* 0x000fe200078e0a7d */
[----:B------:R-:W-:Y:S01]  /*5a70*/  ISETP.GE.AND P3, PT, R175, RZ, PT ;  /* 0x000000ffaf00720c */ /* 0x000fe20003f66270 */
[----:B-1----:R-:W-:Y:S02]  /*5a80*/  @P6 IMAD.MOV.U32 R158, RZ, RZ, R85 ;  /* 0x000000ffff9e6224 */ /* 0x002fe400078e0055 */
[----:B------:R-:W-:Y:S01]  /*5a90*/  @P6 IMAD.MOV.U32 R159, RZ, RZ, R86 ;  /* 0x000000ffff9f6224 */ /* 0x000fe200078e0056 */
[----:B------:R-:W-:Y:S01]  /*5aa0*/  LOP3.LUT R164, R100, 0x56, RZ, 0xfc, !PT ;  /* 0x0000005664a47812 */ /* 0x000fe200078efcff */
[----:B------:R-:W-:-:S03]  /*5ab0*/  @!P5 IMAD.MOV R123, RZ, RZ, -R123 ;  /* 0x000000ffff7bd224 */ /* 0x000fc600078e0a7b */
[----:B------:R1:W3:Y:S01]  /*5ac0*/  @P6 LDG.E.U8 R199, desc[UR20][R158.64] ;  /* 0x000000149ec76981 */ /* 0x0002e2000c1e1100 */
[----:B------:R-:W-:Y:S02]  /*5ad0*/  PLOP3.LUT P6, PT, PT, PT, UP1, 0x80, 0x8 ;  /* 0x000000000008781c */ /* 0x000fe40003fcf018 */
[----:B------:R-:W-:Y:S02]  /*5ae0*/  ISETP.GE.AND P5, PT, R167, RZ, PT ;  /* 0x000000ffa700720c */ /* 0x000fe40003fa6270 */
[----:B------:R-:W-:Y:S01]  /*5af0*/  ISETP.LT.AND P6, PT, R164, UR22, P6 ;  /* 0x00000016a4007c0c */ /* 0x000fe2000b7c1270 */
[----:B------:R-:W-:Y:S02]  /*5b00*/  IMAD.MOV.U32 R164, RZ, RZ, R163 ;  /* 0x000000ffffa47224 */ /* 0x000fe400078e00a3 */
[----:B------:R-:W-:Y:S02]  /*5b10*/  IMAD.MOV.U32 R163, RZ, RZ, R162 ;  /* 0x000000ffffa37224 */ /* 0x000fe400078e00a2 */
[----:B------:R-:W-:-:S02]  /*5b20*/  @!P3 IMAD.MOV R130, RZ, RZ, -R130 ;  /* 0x000000ffff82b224 */ /* 0x000fc400078e0a82 */
[----:B------:R-:W-:Y:S01]  /*5b30*/  IMAD.MOV.U32 R162, RZ, RZ, R87 ;  /* 0x000000ffffa27224 */ /* 0x000fe200078e0057 */
[----:B------:R-:W-:-:S04]  /*5b40*/  IADD3 R87, P3, PT, R88, R137, RZ ;  /* 0x0000008958577210 */ /* 0x000fc80007f7e0ff */
[----:B------:R-:W-:Y:S01]  /*5b50*/  LEA.HI.X.SX32 R88, R88, R136, 0x1, P3 ;  /* 0x0000008858587211 */ /* 0x000fe200018f0eff */
[----:B------:R-:W-:Y:S01]  /*5b60*/  @!P5 IMAD.MOV R128, RZ, RZ, -R128 ;  /* 0x000000ffff80d224 */ /* 0x000fe200078e0a80 */
[----:B------:R-:W-:Y:S01]  /*5b70*/  ISETP.GE.AND P3, PT, R198, RZ, PT ;  /* 0x000000ffc600720c */ /* 0x000fe20003f66270 */
[----:B-1----:R-:W-:Y:S01]  /*5b80*/  @P6 IMAD.MOV.U32 R158, RZ, RZ, R87 ;  /* 0x000000ffff9e6224 */ /* 0x002fe200078e0057 */
[----:B------:R-:W-:Y:S01]  /*5b90*/  PRMT R198, RZ, 0x7610, R198 ;  /* 0x00007610ffc67816 */ /* 0x000fe200000000c6 */
[----:B------:R-:W-:Y:S01]  /*5ba0*/  @P6 IMAD.MOV.U32 R159, RZ, RZ, R88 ;  /* 0x000000ffff9f6224 */ /* 0x000fe200078e0058 */
[----:B------:R-:W-:Y:S02]  /*5bb0*/  ISETP.GE.AND P5, PT, R192, RZ, PT ;  /* 0x000000ffc000720c */ /* 0x000fe40003fa6270 */
[----:B------:R-:W-:Y:S02]  /*5bc0*/  ISETP.GE.AND P2, PT, R165, RZ, PT ;  /* 0x000000ffa500720c */ /* 0x000fe40003f46270 */
[----:B------:R1:W3:Y:S01]  /*5bd0*/  @P6 LDG.E.U8 R198, desc[UR20][R158.64] ;  /* 0x000000149ec66981 */ /* 0x0002e2000c1e1100 */
[----:B------:R-:W-:-:S02]  /*5be0*/  PLOP3.LUT P6, PT, PT, PT, UP1, 0x80, 0x8 ;  /* 0x000000000008781c */ /* 0x000fc40003fcf018 */
[----:B------:R-:W-:Y:S02]  /*5bf0*/  LOP3.LUT R165, R100, 0x66, RZ, 0xfc, !PT ;  /* 0x0000006664a57812 */ /* 0x000fe400078efcff */
[----:B------:R-:W-:Y:S02]  /*5c00*/  ISETP.GE.AND P0, PT, R172, RZ, PT ;  /* 0x000000ffac00720c */ /* 0x000fe40003f06270 */
[----:B------:R-:W-:Y:S02]  /*5c10*/  ISETP.LT.AND P6, PT, R165, UR22, P6 ;  /* 0x00000016a5007c0c */ /* 0x000fe4000b7c1270 */
[----:B------:R-:W-:Y:S01]  /*5c20*/  @!P5 IMAD.MOV R133, RZ, RZ, -R133 ;  /* 0x000000ffff85d224 */ /* 0x000fe200078e0a85 */
[----:B------:R-:W-:-:S04]  /*5c30*/  IADD3 R172, P5, PT, R171, R137, RZ ;  /* 0x00000089abac7210 */ /* 0x000fc80007fbe0ff */
[----:B------:R-:W-:-:S04]  /*5c40*/  LEA.HI.X.SX32 R171, R171, R136, 0x1, P5 ;  /* 0x00000088abab7211 */ /* 0x000fc800028f0eff */
[----:B------:R-:W-:Y:S01]  /*5c50*/  @!P0 IMAD.MOV R129, RZ, RZ, -R129 ;  /* 0x000000ffff818224 */ /* 0x000fe200078e0a81 */
[----:B------:R-:W-:Y:S01]  /*5c60*/  ISETP.GE.AND P0, PT, R197, RZ, PT ;  /* 0x000000ffc500720c */ /* 0x000fe20003f06270 */
[----:B-1----:R-:W-:Y:S01]  /*5c70*/  @P6 IMAD.MOV.U32 R158, RZ, RZ, R172 ;  /* 0x000000ffff9e6224 */ /* 0x002fe200078e00ac */
[----:B------:R-:W-:Y:S01]  /*5c80*/  PRMT R197, RZ, 0x7610, R197 ;  /* 0x00007610ffc57816 */ /* 0x000fe200000000c5 */
[----:B------:R-:W-:Y:S01]  /*5c90*/  @P6 IMAD.MOV.U32 R159, RZ, RZ, R171 ;  /* 0x000000ffff9f6224 */ /* 0x000fe200078e00ab */
[----:B------:R-:W-:-:S04]  /*5ca0*/  LOP3.LUT R100, R100, 0x76, RZ, 0xfc, !PT ;  /* 0x0000007664647812 */ /* 0x000fc800078efcff */
[----:B------:R1:W3:Y:S01]  /*5cb0*/  @P6 LDG.E.U8 R197, desc[UR20][R158.64] ;  /* 0x000000149ec56981 */ /* 0x0002e2000c1e1100 */
[----:B------:R-:W-:-:S04]  /*5cc0*/  PLOP3.LUT P6, PT, PT, PT, UP1, 0x80, 0x8 ;  /* 0x000000000008781c */ /* 0x000fc80003fcf018 */
[----:B------:R-:W-:Y:S02]  /*5cd0*/  ISETP.LT.AND P6, PT, R100, UR22, P6 ;  /* 0x0000001664007c0c */ /* 0x000fe4000b7c1270 */
[----:B------:R-:W0:Y:S01]  /*5ce0*/  S2R R100, SR_TID.X ;  /* 0x0000000000647919 */ /* 0x000e220000002100 */
[----:B------:R-:W-:Y:S01]  /*5cf0*/  @!P2 IMAD.MOV R126, RZ, RZ, -R126 ;  /* 0x000000ffff7ea224 */ /* 0x000fe200078e0a7e */
[----:B------:R-:W-:Y:S01]  /*5d00*/  ISETP.GE.AND P2, PT, R186, RZ, PT ;  /* 0x000000ffba00720c */ /* 0x000fe20003f46270 */
[----:B------:R-:W-:Y:S01]  /*5d10*/  @!P0 IMAD.MOV R134, RZ, RZ, -R134 ;  /* 0x000000ffff868224 */ /* 0x000fe200078e0a86 */
[----:B------:R-:W-:Y:S01]  /*5d20*/  ISETP.GE.AND P0, PT, R217, RZ, PT ;  /* 0x000000ffd900720c */ /* 0x000fe20003f06270 */
[----:B------:R-:W-:Y:S02]  /*5d30*/  @!P3 IMAD.MOV R135, RZ, RZ, -R135 ;  /* 0x000000ffff87b224 */ /* 0x000fe400078e0a87 */
[----:B------:R-:W-:Y:S01]  /*5d40*/  IMAD.MOV.U32 R166, RZ, RZ, R193 ;  /* 0x000000ffffa67224 */ /* 0x000fe200078e00c1 */
[----:B------:R-:W-:-:S04]  /*5d50*/  IADD3 R193, P3, PT, R191, R137, RZ ;  /* 0x00000089bfc17210 */ /* 0x000fc80007f7e0ff */
[----:B------:R-:W-:Y:S01]  /*5d60*/  LEA.HI.X.SX32 R191, R191, R136, 0x1, P3 ;  /* 0x00000088bfbf7211 */ /* 0x000fe200018f0eff */
[----:B-1----:R-:W-:Y:S01]  /*5d70*/  @P6 IMAD.MOV.U32 R158, RZ, RZ, R193 ;  /* 0x000000ffff9e6224 */ /* 0x002fe200078e00c1 */
[----:B------:R-:W-:Y:S01]  /*5d80*/  PRMT R192, RZ, 0x7610, R192 ;  /* 0x00007610ffc07816 */ /* 0x000fe200000000c0 */
[----:B------:R-:W-:Y:S01]  /*5d90*/  @!P2 IMAD.MOV R131, RZ, RZ, -R131 ;  /* 0x000000ffff83a224 */ /* 0x000fe200078e0a83 */
[----:B------:R-:W-:Y:S01]  /*5da0*/  ISETP.GE.AND P2, PT, R209, RZ, PT ;  /* 0x000000ffd100720c */ /* 0x000fe20003f46270 */
[----:B------:R-:W-:Y:S01]  /*5db0*/  @P6 IMAD.MOV.U32 R159, RZ, RZ, R191 ;  /* 0x000000ffff9f6224 */ /* 0x000fe200078e00bf */
[----:B------:R-:W-:Y:S01]  /*5dc0*/  ISETP.GE.AND P4, PT, R187, RZ, PT ;  /* 0x000000ffbb00720c */ /* 0x000fe20003f86270 */
[----:B------:R-:W-:Y:S02]  /*5dd0*/  IMAD.MOV.U32 R209, RZ, RZ, R160 ;  /* 0x000000ffffd17224 */ /* 0x000fe400078e00a0 */
[----:B------:R-:W-:Y:S01]  /*5de0*/  @!P0 IMAD.MOV R156, RZ, RZ, -R156 ;  /* 0x000000ffff9c8224 */ /* 0x000fe200078e0a9c */
[----:B------:R-:W-:Y:S01]  /*5df0*/  PLOP3.LUT P0, PT, PT, PT, UP1, 0x80, 0x8 ;  /* 0x000000000008781c */ /* 0x000fe20003f0f018 */
[----:B------:R1:W3:Y:S01]  /*5e00*/  @P6 LDG.E.U8 R192, desc[UR20][R158.64] ;  /* 0x000000149ec06981 */ /* 0x0002e2000c1e1100 */
[----:B------:R-:W-:-:S02]  /*5e10*/  ISETP.GE.AND P5, PT, R211, RZ, PT ;  /* 0x000000ffd300720c */ /* 0x000fc40003fa6270 */
[----:B0-----:R-:W-:Y:S01]  /*5e20*/  LEA.HI R160, R100, 0xe, RZ, 0x1a ;  /* 0x0000000e64a07811 */ /* 0x001fe200078fd0ff */
[----:B-1----:R-:W-:-:S03]  /*5e30*/  IMAD.MOV.U32 R158, RZ, RZ, R90 ;  /* 0x000000ffff9e7224 */ /* 0x002fc600078e005a */
[C---:B------:R-:W-:Y:S01]  /*5e40*/  ISETP.LT.AND P0, PT, R160.reuse, UR22, P0 ;  /* 0x00000016a0007c0c */ /* 0x040fe20008701270 */
[----:B------:R-:W-:Y:S02]  /*5e50*/  IMAD R90, R160, UR12, RZ ;  /* 0x0000000ca05a7c24 */ /* 0x000fe4000f8e02ff */
[----:B------:R-:W-:Y:S02]  /*5e60*/  IMAD.MOV.U32 R167, RZ, RZ, R157 ;  /* 0x000000ffffa77224 */ /* 0x000fe400078e009d */
[----:B------:R-:W-:Y:S01]  /*5e70*/  IMAD.MOV.U32 R157, RZ, RZ, R89 ;  /* 0x000000ffff9d7224 */ /* 0x000fe200078e0059 */
[----:B------:R-:W-:Y:S01]  /*5e80*/  IADD3 R89, P6, PT, R90, R137, RZ ;  /* 0x000000895a597210 */ /* 0x000fe20007fde0ff */
[----:B------:R-:W-:Y:S01]  /*5e90*/  @!P4 IMAD.MOV R132, RZ, RZ, -R132 ;  /* 0x000000ffff84c224 */ /* 0x000fe200078e0a84 */
[----:B------:R-:W-:Y:S02]  /*5ea0*/  ISETP.GE.AND P4, PT, R210, RZ, PT ;  /* 0x000000ffd200720c */ /* 0x000fe40003f86270 */
[----:B------:R-:W-:Y:S01]  /*5eb0*/  LEA.HI.X.SX32 R90, R90, R136, 0x1, P6 ;  /* 0x000000885a5a7211 */ /* 0x000fe200030f0eff */
[----:B------:R-:W-:Y:S01]  /*5ec0*/  IMAD.MOV.U32 R165, RZ, RZ, R161 ;  /* 0x000000ffffa57224 */ /* 0x000fe200078e00a1 */
[----:B------:R-:W-:Y:S01]  /*5ed0*/  PRMT R187, RZ, 0x7610, R187 ;  /* 0x00007610ffbb7816 */ /* 0x000fe200000000bb */
[----:B------:R-:W-:Y:S01]  /*5ee0*/  @!P5 IMAD.MOV R155, RZ, RZ, -R155 ;  /* 0x000000ffff9bd224 */ /* 0x000fe200078e0a9b */
[----:B------:R-:W-:Y:S01]  /*5ef0*/  ISETP.GE.AND P5, PT, R221, RZ, PT ;  /* 0x000000ffdd00720c */ /* 0x000fe20003fa6270 */
[----:B------:R-:W-:-:S02]  /*5f00*/  @P0 IMAD.MOV.U32 R160, RZ, RZ, R89 ;  /* 0x000000ffffa00224 */ /* 0x000fc400078e0059 */
[----:B------:R-:W-:Y:S01]  /*5f10*/  @P0 IMAD.MOV.U32 R161, RZ, RZ, R90 ;  /* 0x000000ffffa10224 */ /* 0x000fe200078e005a */
[----:B------:R-:W-:Y:S01]  /*5f20*/  LEA.HI R210, R100, 0x1e, RZ, 0x1a ;  /* 0x0000001e64d27811 */ /* 0x000fe200078fd0ff */
[----:B------:R-:W-:-:S03]  /*5f30*/  IMAD.MOV.U32 R159, RZ, RZ, R92 ;  /* 0x000000ffff9f7224 */ /* 0x000fc600078e005c */
[----:B------:R0:W3:Y:S01]  /*5f40*/  @P0 LDG.E.U8 R187, desc[UR20][R160.64] ;  /* 0x00000014a0bb0981 */ /* 0x0000e2000c1e1100 */
[----:B------:R-:W-:Y:S01]  /*5f50*/  PLOP3.LUT P0, PT, PT, PT, UP1, 0x80, 0x8 ;  /* 0x000000000008781c */ /* 0x000fe20003f0f018 */
[----:B------:R-:W-:Y:S01]  /*5f60*/  @!P4 IMAD.MOV R158, RZ, RZ, -R158 ;  /* 0x000000ffff9ec224 */ /* 0x000fe200078e0a9e */
[----:B------:R-:W-:Y:S01]  /*5f70*/  ISETP.GE.AND P4, PT, R222, RZ, PT ;  /* 0x000000ffde00720c */ /* 0x000fe20003f86270 */
[C---:B------:R-:W-:Y:S01]  /*5f80*/  IMAD R92, R210.reuse, UR12, RZ ;  /* 0x0000000cd25c7c24 */ /* 0x040fe2000f8e02ff */
[----:B------:R-:W-:Y:S01]  /*5f90*/  ISETP.LT.AND P0, PT, R210, UR22, P0 ;  /* 0x00000016d2007c0c */ /* 0x000fe20008701270 */
[----:B------:R-:W-:Y:S02]  /*5fa0*/  @!P5 IMAD.MOV R154, RZ, RZ, -R154 ;  /* 0x000000ffff9ad224 */ /* 0x000fe400078e0a9a */
[----:B0-----:R-:W-:Y:S01]  /*5fb0*/  IMAD.MOV.U32 R160, RZ, RZ, R91 ;  /* 0x000000ffffa07224 */ /* 0x001fe200078e005b */
[----:B------:R-:W-:Y:S01]  /*5fc0*/  IADD3 R91, P5, PT, R92, R137, RZ ;  /* 0x000000895c5b7210 */ /* 0x000fe20007fbe0ff */
[----:B------:R-:W-:Y:S01]  /*5fd0*/  @!P2 IMAD.MOV R157, RZ, RZ, -R157 ;  /* 0x000000ffff9da224 */ /* 0x000fe200078e0a9d */
[----:B------:R-:W-:-:S02]  /*5fe0*/  ISETP.GE.AND P2, PT, R220, RZ, PT ;  /* 0x000000ffdc00720c */ /* 0x000fc40003f46270 */
[----:B------:R-:W-:-:S03]  /*5ff0*/  LEA.HI.X.SX32 R92, R92, R136, 0x1, P5 ;  /* 0x000000885c5c7211 */ /* 0x000fc600028f0eff */
[----:B------:R-:W-:Y:S01]  /*6000*/  @!P4 IMAD.MOV R160, RZ, RZ, -R160 ;  /* 0x000000ffffa0c224 */ /* 0x000fe200078e0aa0 */
[----:B------:R-:W-:Y:S01]  /*6010*/  ISETP.GE.AND P3, PT, R219, RZ, PT ;  /* 0x000000ffdb00720c */ /* 0x000fe20003f66270 */
[----:B------:R-:W-:Y:S01]  /*6020*/  IMAD.MOV.U32 R217, RZ, RZ, R163 ;  /* 0x000000ffffd97224 */ /* 0x000fe200078e00a3 */
[----:B------:R-:W-:Y:S01]  /*6030*/  PRMT R186, RZ, 0x7610, R186 ;  /* 0x00007610ffba7816 */ /* 0x000fe200000000ba */
[----:B------:R-:W-:Y:S01]  /*6040*/  IMAD.MOV.U32 R219, RZ, RZ, R162 ;  /* 0x000000ffffdb7224 */ /* 0x000fe200078e00a2 */
[----:B------:R-:W-:Y:S01]  /*6050*/  ISETP.GE.AND P4, PT, R226, RZ, PT ;  /* 0x000000ffe200720c */ /* 0x000fe20003f86270 */
[----:B------:R-:W-:Y:S02]  /*6060*/  @P0 IMAD.MOV.U32 R162, RZ, RZ, R91 ;  /* 0x000000ffffa20224 */ /* 0x000fe400078e005b */
[----:B------:R-:W-:Y:S01]  /*6070*/  @P0 IMAD.MOV.U32 R163, RZ, RZ, R92 ;  /* 0x000000ffffa30224 */ /* 0x000fe200078e005c */
[----:B------:R-:W-:Y:S01]  /*6080*/  ISETP.GE.AND P6, PT, R224, RZ, PT ;  /* 0x000000ffe000720c */ /* 0x000fe20003fc6270 */
[----:B------:R-:W-:Y:S01]  /*6090*/  IMAD.MOV.U32 R211, RZ, RZ, R164 ;  /* 0x000000ffffd37224 */ /* 0x000fe200078e00a4 */
[----:B------:R-:W-:-:S02]  /*60a0*/  LEA.HI R164, R100, 0x2e, RZ, 0x1a ;  /* 0x0000002e64a47811 */ /* 0x000fc400078fd0ff */
[----:B------:R0:W3:Y:S01]  /*60b0*/  @P0 LDG.E.U8 R186, desc[UR20][R162.64] ;  /* 0x00000014a2ba0981 */ /* 0x0000e2000c1e1100 */
[----:B------:R-:W-:Y:S01]  /*60c0*/  PLOP3.LUT P0, PT, PT, PT, UP1, 0x80, 0x8 ;  /* 0x000000000008781c */ /* 0x000fe20003f0f018 */
[----:B------:R-:W-:Y:S01]  /*60d0*/  @!P2 IMAD.MOV R153, RZ, RZ, -R153 ;  /* 0x000000ffff99a224 */ /* 0x000fe200078e0a99 */
[----:B------:R-:W-:Y:S01]  /*60e0*/  ISETP.GE.AND P2, PT, R227, RZ, PT ;  /* 0x000000ffe300720c */ /* 0x000fe20003f46270 */
[----:B------:R-:W-:Y:S01]  /*60f0*/  IMAD.MOV.U32 R161, RZ, RZ, R94 ;  /* 0x000000ffffa17224 */ /* 0x000fe200078e005e */
[C---:B------:R-:W-:Y:S01]  /*6100*/  ISETP.LT.AND P0, PT, R164.reuse, UR22, P0 ;  /* 0x00000016a4007c0c */ /* 0x040fe20008701270 */
[----:B------:R-:W-:Y:S02]  /*6110*/  IMAD R94, R164, UR12, RZ ;  /* 0x0000000ca45e7c24 */ /* 0x000fe4000f8e02ff */
[----:B0-----:R-:W-:-:S04]  /*6120*/  IMAD.MOV.U32 R162, RZ, RZ, R93 ;  /* 0x000000ffffa27224 */ /* 0x001fc800078e005d */
[----:B------:R-:W-:Y:S01]  /*6130*/  @!P4 IMAD.MOV R162, RZ, RZ, -R162 ;  /* 0x000000ffffa2c224 */ /* 0x000fe200078e0aa2 */
[----:B------:R-:W-:Y:S01]  /*6140*/  IADD3 R93, P4, PT, R94, R137, RZ ;  /* 0x000000895e5d7210 */ /* 0x000fe20007f9e0ff */
[----:B------:R-:W-:Y:S01]  /*6150*/  @!P6 IMAD.MOV R152, RZ, RZ, -R152 ;  /* 0x000000ffff98e224 */ /* 0x000fe200078e0a98 */
[----:B------:R-:W-:Y:S01]  /*6160*/  ISETP.GE.AND P6, PT, R230, RZ, PT ;  /* 0x000000ffe600720c */ /* 0x000fe20003fc6270 */
        /* <DEDUP_REMOVED lines=10> */
[----:B------:R-:W-:-:S03]  /*6210*/  @!P6 IMAD.MOV R149, RZ, RZ, -R149 ;  /* 0x000000ffff95e224 */ /* 0x000fc600078e0a95 */
[----:B------:R0:W4:Y:S01]  /*6220*/  @P0 LDG.E.U8 R181, desc[UR20][R164.64] ;  /* 0x00000014a4b50981 */ /* 0x000122000c1e1100 */
[----:B------:R-:W-:Y:S01]  /*6230*/  PLOP3.LUT P0, PT, PT, PT, UP1, 0x80, 0x8 ;  /* 0x000000000008781c */ /* 0x000fe20003f0f018 */
[----:B------:R-:W-:Y:S01]  /*6240*/  @!P3 IMAD.MOV R151, RZ, RZ, -R151 ;  /* 0x000000ffff97b224 */ /* 0x000fe200078e0a97 */
[----:B------:R-:W-:Y:S01]  /*6250*/  ISETP.GE.AND P6, PT, R237, RZ, PT ;  /* 0x000000ffed00720c */ /* 0x000fe20003fc6270 */
[----:B------:R-:W-:Y:S01]  /*6260*/  IMAD.MOV.U32 R163, RZ, RZ, R96 ;  /* 0x000000ffffa37224 */ /* 0x000fe200078e0060 */
[----:B------:R-:W-:Y:S01]  /*6270*/  ISETP.GE.AND P3, PT, R233, RZ, PT ;  /* 0x000000ffe900720c */ /* 0x000fe20003f66270 */
[C---:B------:R-:W-:Y:S01]  /*6280*/  IMAD R96, R220.reuse, UR12, RZ ;  /* 0x0000000cdc607c24 */ /* 0x040fe2000f8e02ff */
[----:B------:R-:W-:Y:S01]  /*6290*/  ISETP.LT.AND P0, PT, R220, UR22, P0 ;  /* 0x00000016dc007c0c */ /* 0x000fe20008701270 */
[----:B0-----:R-:W-:-:S04]  /*62a0*/  IMAD.MOV.U32 R164, RZ, RZ, R95 ;  /* 0x000000ffffa47224 */ /* 0x001fc800078e005f */
[----:B------:R-:W-:Y:S01]  /*62b0*/  @!P2 IMAD.MOV R164, RZ, RZ, -R164 ;  /* 0x000000ffffa4a224 */ /* 0x000fe200078e0aa4 */
[----:B------:R-:W-:Y:S01]  /*62c0*/  IADD3 R95, P2, PT, R96, R137, RZ ;  /* 0x00000089605f7210 */ /* 0x000fe20007f5e0ff */
[----:B------:R-:W-:-:S03]  /*62d0*/  IMAD.MOV.U32 R224, RZ, RZ, R219 ;  /* 0x000000ffffe07224 */ /* 0x000fc600078e00db */
[----:B------:R-:W-:Y:S01]  /*62e0*/  LEA.HI.X.SX32 R96, R96, R136, 0x1, P2 ;  /* 0x0000008860607211 */ /* 0x000fe200010f0eff */
[----:B------:R-:W-:Y:S01]  /*62f0*/  IMAD.MOV.U32 R221, RZ, RZ, R217 ;  /* 0x000000ffffdd7224 */ /* 0x000fe200078e00d9 */
[----:B------:R-:W-:Y:S01]  /*6300*/  PRMT R175, RZ, 0x7610, R175 ;  /* 0x00007610ffaf7816 */ /* 0x000fe200000000af */
[----:B------:R-:W-:Y:S02]  /*6310*/  IMAD.MOV.U32 R219, RZ, RZ, R209 ;  /* 0x000000ffffdb7224 */ /* 0x000fe400078e00d1 */
[----:B------:R-:W-:Y:S01]  /*6320*/  @!P6 IMAD.MOV R147, RZ, RZ, -R147 ;  /* 0x000000ffff93e224 */ /* 0x000fe200078e0a93 */
[----:B--2---:R-:W-:Y:S01]  /*6330*/  ISETP.GE.AND P6, PT, R240, RZ, PT ;  /* 0x000000fff000720c */ /* 0x004fe20003fc6270 */
[----:B------:R-:W-:Y:S01]  /*6340*/  @!P3 IMAD.MOV R150, RZ, RZ, -R150 ;  /* 0x000000ffff96b224 */ /* 0x000fe200078e0a96 */
[----:B------:R-:W-:Y:S01]  /*6350*/  ISETP.GE.AND P3, PT, R236, RZ, PT ;  /* 0x000000ffec00720c */ /* 0x000fe20003f66270 */
[----:B------:R-:W-:Y:S02]  /*6360*/  IMAD.MOV.U32 R217, RZ, RZ, R167 ;  /* 0x000000ffffd97224 */ /* 0x000fe400078e00a7 */
[----:B------:R-:W-:-:S02]  /*6370*/  IMAD.MOV.U32 R209, RZ, RZ, R166 ;  /* 0x000000ffffd17224 */ /* 0x000fc400078e00a6 */
[----:B------:R-:W-:Y:S02]  /*6380*/  @P0 IMAD.MOV.U32 R166, RZ, RZ, R95 ;  /* 0x000000ffffa60224 */ /* 0x000fe400078e005f */
[----:B------:R-:W-:Y:S01]  /*6390*/  @P0 IMAD.MOV.U32 R167, RZ, RZ, R96 ;  /* 0x000000ffffa70224 */ /* 0x000fe200078e0060 */
[C---:B------:R-:W-:Y:S01]  /*63a0*/  LEA.HI R225, R100.reuse, 0x5e, RZ, 0x1a ;  /* 0x0000005e64e17811 */ /* 0x040fe200078fd0ff */
[----:B------:R-:W-:Y:S01]  /*63b0*/  IMAD.MOV.U32 R220, RZ, RZ, R210 ;  /* 0x000000ffffdc7224 */ /* 0x000fe200078e00d2 */
[----:B------:R-:W-:Y:S02]  /*63c0*/  LEA.HI R210, R100, 0x4e, RZ, 0x1a ;  /* 0x0000004e64d27811 */ /* 0x000fe400078fd0ff */
[----:B------:R-:W-:Y:S01]  /*63d0*/  ISETP.GE.AND P5, PT, R229, RZ, PT ;  /* 0x000000ffe500720c */ /* 0x000fe20003fa6270 */
[----:B------:R0:W2:Y:S01]  /*63e0*/  @P0 LDG.E.U8 R175, desc[UR20][R166.64] ;  /* 0x00000014a6af0981 */ /* 0x0000a2000c1e1100 */
[----:B------:R-:W-:Y:S01]  /*63f0*/  PLOP3.LUT P0, PT, PT, PT, UP1, 0x80, 0x8 ;  /* 0x000000000008781c */ /* 0x000fe20003f0f018 */
[----:B------:R-:W-:-:S03]  /*6400*/  IMAD R100, R225, UR12, RZ ;  /* 0x0000000ce1647c24 */ /* 0x000fc6000f8e02ff */
[C---:B------:R-:W-:Y:S01]  /*6410*/  ISETP.LT.AND P0, PT, R210.reuse, UR22, P0 ;  /* 0x00000016d2007c0c */ /* 0x040fe20008701270 */
[----:B------:R-:W-:Y:S02]  /*6420*/  @!P6 IMAD.MOV R144, RZ, RZ, -R144 ;  /* 0x000000ffff90e224 */ /* 0x000fe400078e0a90 */
[----:B0-----:R-:W-:Y:S02]  /*6430*/  IMAD.MOV.U32 R166, RZ, RZ, R98 ;  /* 0x000000ffffa67224 */ /* 0x001fe400078e0062 */
[----:B------:R-:W-:Y:S02]  /*6440*/  IMAD R98, R210, UR12, RZ ;  /* 0x0000000cd2627c24 */ /* 0x000fe4000f8e02ff */
[----:B------:R-:W-:Y:S01]  /*6450*/  IMAD.MOV.U32 R167, RZ, RZ, R99 ;  /* 0x000000ffffa77224 */ /* 0x000fe200078e0063 */
[-C--:B------:R-:W-:Y:S01]  /*6460*/  IADD3 R99, P6, PT, R100, R137.reuse, RZ ;  /* 0x0000008964637210 */ /* 0x080fe20007fde0ff */
[----:B------:R-:W-:Y:S01]  /*6470*/  IMAD.MOV.U32 R165, RZ, RZ, R97 ;  /* 0x000000ffffa57224 */ /* 0x000fe200078e0061 */
[----:B------:R-:W-:Y:S01]  /*6480*/  ISETP.GE.AND P4, PT, R234, RZ, PT ;  /* 0x000000ffea00720c */ /* 0x000fe20003f86270 */
[----:B------:R-:W-:Y:S01]  /*6490*/  @!P3 IMAD.MOV R148, RZ, RZ, -R148 ;  /* 0x000000ffff94b224 */ /* 0x000fe200078e0a94 */
[----:B------:R-:W-:Y:S01]  /*64a0*/  IADD3 R97, P3, PT, R98, R137, RZ ;  /* 0x0000008962617210 */ /* 0x000fe20007f7e0ff */
[----:B------:R-:W-:Y:S01]  /*64b0*/  @!P5 IMAD.MOV R163, RZ, RZ, -R163 ;  /* 0x000000ffffa3d224 */ /* 0x000fe200078e0aa3 */
[----:B------:R-:W-:-:S02]  /*64c0*/  LEA.HI.X.SX32 R100, R100, R136, 0x1, P6 ;  /* 0x0000008864647211 */ /* 0x000fc400030f0eff */
[----:B------:R-:W-:Y:S02]  /*64d0*/  LEA.HI.X.SX32 R98, R98, R136, 0x1, P3 ;  /* 0x0000008862627211 */ /* 0x000fe400018f0eff */
[----:B------:R-:W-:Y:S02]  /*64e0*/  ISETP.GE.AND P6, PT, R206, RZ, PT ;  /* 0x000000ffce00720c */ /* 0x000fe40003fc6270 */
[----:B------:R-:W-:Y:S01]  /*64f0*/  ISETP.GE.AND P5, PT, R235, RZ, PT ;  /* 0x000000ffeb00720c */ /* 0x000fe20003fa6270 */
[----:B------:R-:W0:Y:S01]  /*6500*/  S2R R206, SR_TID.X ;  /* 0x0000000000ce7919 */ /* 0x000e220000002100 */
[----:B------:R-:W-:Y:S01]  /*6510*/  IMAD.MOV.U32 R222, RZ, RZ, R211 ;  /* 0x000000ffffde7224 */ /* 0x000fe200078e00d3 */
[----:B------:R-:W-:Y:S01]  /*6520*/  PRMT R24, RZ, 0x7610, R24 ;  /* 0x00007610ff187816 */ /* 0x000fe20000000018 */
[----:B------:R-:W-:Y:S02]  /*6530*/  @P0 IMAD.MOV.U32 R210, RZ, RZ, R97 ;  /* 0x000000ffffd20224 */ /* 0x000fe400078e0061 */
[----:B------:R-:W-:-:S02]  /*6540*/  @P0 IMAD.MOV.U32 R211, RZ, RZ, R98 ;  /* 0x000000ffffd30224 */ /* 0x000fc400078e0062 */
[----:B------:R-:W-:Y:S01]  /*6550*/  @!P4 IMAD.MOV R165, RZ, RZ, -R165 ;  /* 0x000000ffffa5c224 */ /* 0x000fe200078e0aa5 */
[----:B------:R-:W-:Y:S02]  /*6560*/  ISETP.GE.AND P4, PT, R239, RZ, PT ;  /* 0x000000ffef00720c */ /* 0x000fe40003f86270 */
[----:B------:R1:W2:Y:S01]  /*6570*/  @P0 LDG.E.U8 R24, desc[UR20][R210.64] ;  /* 0x00000014d2180981 */ /* 0x0002a2000c1e1100 */
[----:B------:R-:W-:Y:S01]  /*6580*/  PLOP3.LUT P0, PT, PT, PT, UP1, 0x80, 0x8 ;  /* 0x000000000008781c */ /* 0x000fe20003f0f018 */
[----:B------:R-:W-:Y:S01]  /*6590*/  @!P5 IMAD.MOV R166, RZ, RZ, -R166 ;  /* 0x000000ffffa6d224 */ /* 0x000fe200078e0aa6 */
[----:B------:R-:W-:Y:S02]  /*65a0*/  ISETP.GE.AND P5, PT, R241, RZ, PT ;  /* 0x000000fff100720c */ /* 0x000fe40003fa6270 */
[----:B------:R-:W-:Y:S02]  /*65b0*/  ISETP.LT.AND P0, PT, R225, UR22, P0 ;  /* 0x00000016e1007c0c */ /* 0x000fe40008701270 */
[----:B------:R-:W-:-:S04]  /*65c0*/  ISETP.GE.AND P3, PT, R242, RZ, PT ;  /* 0x000000fff200720c */ /* 0x000fc80003f66270 */
[----:B------:R-:W-:Y:S01]  /*65d0*/  @!P4 IMAD.MOV R167, RZ, RZ, -R167 ;  /* 0x000000ffffa7c224 */ /* 0x000fe200078e0aa7 */
[----:B------:R-:W-:Y:S02]  /*65e0*/  ISETP.GE.AND P4, PT, R245, RZ, PT ;  /* 0x000000fff500720c */ /* 0x000fe40003f86270 */
[----:B------:R-:W-:Y:S02]  /*65f0*/  PRMT R19, RZ, 0x7610, R19 ;  /* 0x00007610ff137816 */ /* 0x000fe40000000013 */
[----:B------:R-:W-:Y:S01]  /*6600*/  @!P5 IMAD.MOV R145, RZ, RZ, -R145 ;  /* 0x000000ffff91d224 */ /* 0x000fe200078e0a91 */
[----:B------:R-:W-:Y:S01]  /*6610*/  ISETP.GE.AND P5, PT, R244, RZ, PT ;  /* 0x000000fff400720c */ /* 0x000fe20003fa6270 */
[----:B-1----:R-:W-:Y:S02]  /*6620*/  @P0 IMAD.MOV.U32 R210, RZ, RZ, R99 ;  /* 0x000000ffffd20224 */ /* 0x002fe400078e0063 */
[----:B------:R-:W-:Y:S02]  /*6630*/  @P0 IMAD.MOV.U32 R211, RZ, RZ, R100 ;  /* 0x000000ffffd30224 */ /* 0x000fe400078e0064 */
[----:B------:R-:W-:Y:S01]  /*6640*/  @!P3 IMAD.MOV R140, RZ, RZ, -R140 ;  /* 0x000000ffff8cb224 */ /* 0x000fe200078e0a8c */
[----:B------:R-:W-:-:S02]  /*6650*/  ISETP.GE.AND P3, PT, R182, RZ, PT ;  /* 0x000000ffb600720c */ /* 0x000fc40003f66270 */
[----:B------:R1:W2:Y:S01]  /*6660*/  @P0 LDG.E.U8 R19, desc[UR20][R210.64] ;  /* 0x00000014d2130981 */ /* 0x0002a2000c1e1100 */
[----:B0-----:R-:W-:Y:S01]  /*6670*/  LEA.HI R226, R206, 0x6e, RZ, 0x1a ;  /* 0x0000006ecee27811 */ /* 0x001fe200078fd0ff */
[----:B------:R-:W-:Y:S02]  /*6680*/  IMAD.MOV.U32 R225, RZ, RZ, R180 ;  /* 0x000000ffffe17224 */ /* 0x000fe400078e00b4 */
[----:B------:R-:W-:Y:S01]  /*6690*/  @!P4 IMAD.MOV R142, RZ, RZ, -R142 ;  /* 0x000000ffff8ec224 */ /* 0x000fe200078e0a8e */
[----:B------:R-:W-:Y:S01]  /*66a0*/  ISETP.GE.AND P4, PT, R203, RZ, PT ;  /* 0x000000ffcb00720c */ /* 0x000fe20003f86270 */
[----:B------:R-:W-:Y:S01]  /*66b0*/  IMAD R180, R226, UR12, RZ ;  /* 0x0000000ce2b47c24 */ /* 0x000fe2000f8e02ff */
[----:B-1----:R-:W-:Y:S01]  /*66c0*/  LEA.HI R210, R206, 0x7e, RZ, 0x1a ;  /* 0x0000007eced27811 */ /* 0x002fe200078fd0ff */
[----:B------:R-:W-:-:S04]  /*66d0*/  @!P5 IMAD.MOV R143, RZ, RZ, -R143 ;  /* 0x000000ffff8fd224 */ /* 0x000fc800078e0a8f */
[----:B------:R-:W-:Y:S01]  /*66e0*/  IMAD R203, R210, UR12, RZ ;  /* 0x0000000cd2cb7c24 */ /* 0x000fe2000f8e02ff */
[----:B------:R-:W-:Y:S01]  /*66f0*/  IADD3 R182, P5, PT, R180, R137, RZ ;  /* 0x00000089b4b67210 */ /* 0x000fe20007fbe0ff */
[----:B------:R-:W-:-:S03]  /*6700*/  @!P3 IMAD.MOV R139, RZ, RZ, -R139 ;  /* 0x000000ffff8bb224 */ /* 0x000fc600078e0a8b */
[C---:B------:R-:W-:Y:S02]  /*6710*/  IADD3 R137, P3, PT, R203.reuse, R137, RZ ;  /* 0x00000089cb897210 */ /* 0x040fe40007f7e0ff */
[-C--:B------:R-:W-:Y:S02]  /*6720*/  LEA.HI.X.SX32 R180, R180, R136.reuse, 0x1, P5 ;  /* 0x00000088b4b47211 */ /* 0x080fe400028f0eff */
[----:B------:R-:W-:Y:S01]  /*6730*/  LEA.HI.X.SX32 R136, R203, R136, 0x1, P3 ;  /* 0x00000088cb887211 */ /* 0x000fe200018f0eff */
[----:B------:R0:W-:Y:S01]  /*6740*/  STL [R1+0x134], R137 ;  /* 0x0001348901007387 */ /* 0x0001e20000100800 */
[----:B------:R-:W-:-:S03]  /*6750*/  PLOP3.LUT P0, PT, PT, PT, UP1, 0x80, 0x8 ;  /* 0x000000000008781c */ /* 0x000fc60003f0f018 */
[----:B------:R1:W-:Y:S01]  /*6760*/  STL [R1+0x130], R136 ;  /* 0x0001308801007387 */ /* 0x0003e20000100800 */
[----:B------:R-:W-:Y:S01]  /*6770*/  ISETP.LT.AND P0, PT, R226, UR22, P0 ;  /* 0x00000016e2007c0c */ /* 0x000fe20008701270 */
[----:B------:R-:W-:Y:S02]  /*6780*/  IMAD.MOV.U32 R239, RZ, RZ, R224 ;  /* 0x000000ffffef7224 */ /* 0x000fe400078e00e0 */
[----:B------:R-:W2:Y:S01]  /*6790*/  LDL.LU R234, [R1+0x74] ;  /* 0x0000740001ea7983 */ /* 0x000ea20000300800 */
[----:B------:R-:W-:-:S03]  /*67a0*/  IMAD.MOV.U32 R240, RZ, RZ, R222 ;  /* 0x000000fffff07224 */ /* 0x000fc600078e00de */
[----:B------:R-:W4:Y:S01]  /*67b0*/  LDL.LU R230, [R1+0x70] ;  /* 0x0000700001e67983 */ /* 0x000f220000300800 */
[----:B------:R-:W-:-:S03]  /*67c0*/  IMAD.MOV.U32 R242, RZ, RZ, R220 ;  /* 0x000000fffff27224 */ /* 0x000fc600078e00dc */
[----:B------:R-:W4:Y:S04]  /*67d0*/  LDL.LU R226, [R1+0x6c] ;  /* 0x00006c0001e27983 */ /* 0x000f280000300800 */
[----:B------:R-:W4:Y:S04]  /*67e0*/  LDL.LU R224, [R1+0x68] ;  /* 0x0000680001e07983 */ /* 0x000f280000300800 */
[----:B------:R-:W4:Y:S04]  /*67f0*/  LDL.LU R222, [R1+0x64] ;  /* 0x0000640001de7983 */ /* 0x000f280000300800 */
[----:B------:R-:W4:Y:S01]  /*6800*/  LDL.LU R220, [R1+0x60] ;  /* 0x0000600001dc7983 */ /* 0x000f220000300800 */
[----:B------:R-:W-:-:S13]  /*6810*/  ISETP.GE.AND P2, PT, R238, RZ, PT ;  /* 0x000000ffee00720c */ /* 0x000fda0003f46270 */
[----:B------:R-:W-:Y:S01]  /*6820*/  @!P2 IMAD.MOV R146, RZ, RZ, -R146 ;  /* 0x000000ffff92a224 */ /* 0x000fe200078e0a92 */
[----:B------:R-:W-:Y:S02]  /*6830*/  ISETP.GE.AND P2, PT, R243, RZ, PT ;  /* 0x000000fff300720c */ /* 0x000fe40003f46270 */
[----:B------:R-:W-:Y:S01]  /*6840*/  ISETP.GE.AND P5, PT, R205, RZ, PT ;  /* 0x000000ffcd00720c */ /* 0x000fe20003fa6270 */
[----:B------:R-:W-:Y:S01]  /*6850*/  @P0 IMAD.MOV.U32 R205, RZ, RZ, R180 ;  /* 0x000000ffffcd0224 */ /* 0x000fe200078e00b4 */
[----:B------:R-:W-:-:S09]  /*6860*/  PRMT R21, RZ, 0x7610, R21 ;  /* 0x00007610ff157816 */ /* 0x000fd20000000015 */
[----:B------:R-:W-:Y:S01]  /*6870*/  @!P2 IMAD.MOV R141, RZ, RZ, -R141 ;  /* 0x000000ffff8da224 */ /* 0x000fe200078e0a8d */
[----:B------:R-:W-:Y:S01]  /*6880*/  ISETP.GE.AND P2, PT, R204, RZ, PT ;  /* 0x000000ffcc00720c */ /* 0x000fe20003f46270 */
[----:B------:R-:W-:-:S05]  /*6890*/  @P0 IMAD.MOV.U32 R204, RZ, RZ, R182 ;  /* 0x000000ffffcc0224 */ /* 0x000fca00078e00b6 */
[----:B------:R-:W4:Y:S01]  /*68a0*/  @P0 LDG.E.U8 R21, desc[UR20][R204.64] ;  /* 0x00000014cc150981 */ /* 0x000f22000c1e1100 */
[----:B------:R-:W-:-:S04]  /*68b0*/  PLOP3.LUT P0, PT, PT, PT, UP1, 0x80, 0x8 ;  /* 0x000000000008781c */ /* 0x000fc80003f0f018 */
[----:B------:R-:W-:Y:S01]  /*68c0*/  ISETP.LT.AND P0, PT, R210, UR22, P0 ;  /* 0x00000016d2007c0c */ /* 0x000fe20008701270 */
[----:B------:R-:W-:-:S04]  /*68d0*/  @!UP2 UIADD3 UR4, UPT, UPT, -UR7, 0x100000, URZ ;  /* 0x001000000704a890 */ /* 0x000fc8000fffe1ff */
[----:B------:R-:W-:Y:S02]  /*68e0*/  @!UP2 USHF.L.U32 UR5, UR4, 0xb, URZ ;  /* 0x0000000b0405a899 */ /* 0x000fe400080006ff */
[----:B------:R-:W-:Y:S01]  /*68f0*/  @!UP2 USHF.L.U32 UR4, UR4, 0x1, URZ ;  /* 0x000000010404a899 */ /* 0x000fe200080006ff */
[----:B------:R-:W-:-:S05]  /*6900*/  PRMT R238, RZ, 0x7610, R238 ;  /* 0x00007610ffee7816 */ /* 0x000fca00000000ee */
[----:B0-----:R-:W-:-:S04]  /*6910*/  @P0 LOP3.LUT R137, R137, R136, RZ, 0x3c, !PT ;  /* 0x0000008889890212 */ /* 0x001fc800078e3cff */
[----:B-1----:R-:W-:-:S04]  /*6920*/  @P0 LOP3.LUT R136, R137, R136, RZ, 0x3c, !PT ;  /* 0x0000008889880212 */ /* 0x002fc800078e3cff */
[----:B------:R-:W-:Y:S01]  /*6930*/  @P0 LOP3.LUT R137, R137, R136, RZ, 0x3c, !PT ;  /* 0x0000008889890212 */ /* 0x000fe200078e3cff */
[----:B------:R-:W-:Y:S01]  /*6940*/  VOTEU.ALL UP3, P1 ;  /* 0x0000000000ff7886 */ /* 0x000fe20000860000 */
[----:B------:R-:W-:-:S03]  /*6950*/  IMAD.MOV.U32 R244, RZ, RZ, R209 ;  /* 0x000000fffff47224 */ /* 0x000fc600078e00d1 */
[----:B------:R0:W4:Y:S01]  /*6960*/  @P0 LDG.E.U8 R238, desc[UR20][R136.64] ;  /* 0x0000001488ee0981 */ /* 0x000122000c1e1100 */
[----:B------:R-:W-:Y:S01]  /*6970*/  IMAD.MOV.U32 R245, RZ, RZ, R217 ;  /* 0x000000fffff57224 */ /* 0x000fe200078e00d9 */
[----:B------:R1:W2:Y:S01]  /*6980*/  @!UP3 SYNCS.EXCH.64 URZ, [UR9+0x8008], UR4 ;  /* 0x0080080409ffb5b2 */ /* 0x0002a20008000100 */
[----:B------:R-:W-:Y:S02]  /*6990*/  IMAD.MOV.U32 R243, RZ, RZ, R219 ;  /* 0x000000fffff37224 */ /* 0x000fe400078e00db */
[----:B------:R-:W-:Y:S01]  /*69a0*/  IMAD.MOV.U32 R241, RZ, RZ, R221 ;  /* 0x000000fffff17224 */ /* 0x000fe200078e00dd */
[----:B0-----:R-:W-:Y:S01]  /*69b0*/  LOP3.LUT R137, R206, 0x7f, RZ, 0xc0, !PT ;  /* 0x0000007fce897812 */ /* 0x001fe200078ec0ff */
[----:B------:R-:W-:Y:S01]  /*69c0*/  IMAD.MOV.U32 R236, RZ, RZ, R225 ;  /* 0x000000ffffec7224 */ /* 0x000fe200078e00e1 */
[----:B------:R-:W-:Y:S01]  /*69d0*/  ISETP.GE.AND P3, PT, R208, RZ, PT ;  /* 0x000000ffd000720c */ /* 0x000fe20003f66270 */
[----:B------:R-:W-:Y:S01]  /*69e0*/  @!P6 IMAD.MOV R138, RZ, RZ, -R138 ;  /* 0x000000ffff8ae224 */ /* 0x000fe200078e0a8a */
[----:B------:R-:W-:Y:S01]  /*69f0*/  ISETP.GE.AND P0, PT, R213, RZ, PT ;  /* 0x000000ffd500720c */ /* 0x000fe20003f06270 */
[----:B------:R-:W-:Y:S01]  /*6a00*/  STS.U8 [R137+UR9], R244 ;  /* 0x000000f489007988 */ /* 0x000fe20008000009 */
[----:B------:R-:W-:Y:S01]  /*6a10*/  @!P2 IMAD.MOV R111, RZ, RZ, -R111 ;  /* 0x000000ffff6fa224 */ /* 0x000fe200078e0a6f */
[----:B-1----:R-:W0:Y:S02]  /*6a20*/  LDCU UR4, c[0x0][0x3b0] ;  /* 0x00007600ff0477ac */ /* 0x002e240008000800 */
[----:B------:R-:W-:Y:S04]  /*6a30*/  STS.U8 [R137+UR9+0x200], R245 ;  /* 0x000200f589007988 */ /* 0x000fe80008000009 */
[----:B------:R-:W-:Y:S04]  /*6a40*/  STS.U8 [R137+UR9+0x400], R243 ;  /* 0x000400f389007988 */ /* 0x000fe80008000009 */
[----:B------:R-:W-:Y:S04]  /*6a50*/  STS.U8 [R137+UR9+0x600], R242 ;  /* 0x000600f289007988 */ /* 0x000fe80008000009 */
[----:B------:R-:W-:Y:S04]  /*6a60*/  STS.U8 [R137+UR9+0x800], R240 ;  /* 0x000800f089007988 */ /* 0x000fe80008000009 */
[----:B------:R-:W-:Y:S04]  /*6a70*/  STS.U8 [R137+UR9+0xa00], R241 ;  /* 0x000a00f189007988 */ /* 0x000fe80008000009 */
[----:B------:R-:W-:Y:S04]  /*6a80*/  STS.U8 [R137+UR9+0xc00], R239 ;  /* 0x000c00ef89007988 */ /* 0x000fe80008000009 */
[----:B------:R-:W-:Y:S01]  /*6a90*/  STS.U8 [R137+UR9+0xe00], R236 ;  /* 0x000e00ec89007988 */ /* 0x000fe20008000009 */
[----:B------:R-:W-:Y:S01]  /*6aa0*/  @!P4 IMAD.MOV R110, RZ, RZ, -R110 ;  /* 0x000000ffff6ec224 */ /* 0x000fe200078e0a6e */
[----:B------:R-:W-:Y:S01]  /*6ab0*/  ISETP.GE.AND P6, PT, R207, RZ, PT ;  /* 0x000000ffcf00720c */ /* 0x000fe20003fc6270 */
[----:B------:R-:W-:Y:S01]  /*6ac0*/  @!P5 IMAD.MOV R109, RZ, RZ, -R109 ;  /* 0x000000ffff6dd224 */ /* 0x000fe200078e0a6d */
[----:B------:R-:W-:Y:S01]  /*6ad0*/  ISETP.GE.AND P2, PT, R212, RZ, PT ;  /* 0x000000ffd400720c */ /* 0x000fe20003f46270 */
[----:B------:R-:W-:Y:S01]  /*6ae0*/  @!P3 IMAD.MOV R107, RZ, RZ, -R107 ;  /* 0x000000ffff6bb224 */ /* 0x000fe200078e0a6b */
[----:B------:R-:W-:-:S02]  /*6af0*/  ISETP.GE.AND P4, PT, R215, RZ, PT ;  /* 0x000000ffd700720c */ /* 0x000fc40003f86270 */
[----:B------:R-:W-:Y:S02]  /*6b00*/  ISETP.GE.AND P5, PT, R214, RZ, PT ;  /* 0x000000ffd600720c */ /* 0x000fe40003fa6270 */
[----:B------:R-:W-:Y:S01]  /*6b10*/  ISETP.GE.AND P3, PT, R216, RZ, PT ;  /* 0x000000ffd800720c */ /* 0x000fe20003f66270 */
[----:B------:R-:W-:Y:S01]  /*6b20*/  @!P0 IMAD.MOV R106, RZ, RZ, -R106 ;  /* 0x000000ffff6a8224 */ /* 0x000fe200078e0a6a */
[----:B---3--:R-:W-:Y:S02]  /*6b30*/  ISETP.NE.AND P0, PT, R101, RZ, PT ;  /* 0x000000ff6500720c */ /* 0x008fe40003f05270 */
[----:B------:R-:W-:Y:S01]  /*6b40*/  LOP3.LUT R101, RZ, R101, RZ, 0x33, !PT ;  /* 0x00000065ff657212 */ /* 0x000fe200078e33ff */
[----:B------:R-:W-:Y:S02]  /*6b50*/  @!P6 IMAD.MOV R108, RZ, RZ, -R108 ;  /* 0x000000ffff6ce224 */ /* 0x000fe400078e0a6c */
[----:B------:R-:W-:Y:S02]  /*6b60*/  @!P2 IMAD.MOV R105, RZ, RZ, -R105 ;  /* 0x000000ffff69a224 */ /* 0x000fe400078e0a69 */
[----:B------:R-:W-:-:S02]  /*6b70*/  @!P4 IMAD.MOV R104, RZ, RZ, -R104 ;  /* 0x000000ffff68c224 */ /* 0x000fc400078e0a68 */
[----:B------:R-:W-:Y:S02]  /*6b80*/  @!P5 IMAD.MOV R103, RZ, RZ, -R103 ;  /* 0x000000ffff67d224 */ /* 0x000fe400078e0a67 */
[----:B------:R-:W-:Y:S01]  /*6b90*/  @!P3 IMAD.MOV R102, RZ, RZ, -R102 ;  /* 0x000000ffff66b224 */ /* 0x000fe200078e0a66 */
[C---:B------:R-:W-:Y:S02]  /*6ba0*/  SEL R136, R101.reuse, R112, !P0 ;  /* 0x0000007065887207 */ /* 0x040fe40004000000 */
[C---:B------:R-:W-:Y:S02]  /*6bb0*/  SEL R114, R101.reuse, R114, !P0 ;  /* 0x0000007265727207 */ /* 0x040fe40004000000 */
[C---:B------:R-:W-:Y:S02]  /*6bc0*/  SEL R115, R101.reuse, R115, !P0 ;  /* 0x0000007365737207 */ /* 0x040fe40004000000 */
[C---:B------:R-:W-:Y:S02]  /*6bd0*/  SEL R203, R101.reuse, R116, !P0 ;  /* 0x0000007465cb7207 */ /* 0x040fe40004000000 */
[----:B------:R-:W-:-:S02]  /*6be0*/  SEL R205, R101, R117, !P0 ;  /* 0x0000007565cd7207 */ /* 0x000fc40004000000 */
[C---:B------:R-:W-:Y:S02]  /*6bf0*/  SEL R207, R101.reuse, R118, !P0 ;  /* 0x0000007665cf7207 */ /* 0x040fe40004000000 */
        /* <DEDUP_REMOVED lines=44> */
[----:B------:R-:W-:Y:S01]  /*6ec0*/  SEL R143, R101, R143, !P0 ;  /* 0x0000008f658f7207 */ /* 0x000fe20004000000 */
[----:B--2---:R-:W-:Y:S04]  /*6ed0*/  STS.U8 [R137+UR9+0x1000], R234 ;  /* 0x001000ea89007988 */ /* 0x004fe80008000009 */
[----:B----4-:R-:W-:Y:S04]  /*6ee0*/  STS.U8 [R137+UR9+0x1200], R230 ;  /* 0x001200e689007988 */ /* 0x010fe80008000009 */
[----:B------:R-:W-:Y:S04]  /*6ef0*/  STS.U8 [R137+UR9+0x1400], R226 ;  /* 0x001400e289007988 */ /* 0x000fe80008000009 */
[----:B------:R-:W-:Y:S04]  /*6f00*/  STS.U8 [R137+UR9+0x1600], R224 ;  /* 0x001600e089007988 */ /* 0x000fe80008000009 */
[----:B------:R-:W-:Y:S04]  /*6f10*/  STS.U8 [R137+UR9+0x1800], R222 ;  /* 0x001800de89007988 */ /* 0x000fe80008000009 */
[----:B------:R-:W-:Y:S04]  /*6f20*/  STS.U8 [R137+UR9+0x1a00], R220 ;  /* 0x001a00dc89007988 */ /* 0x000fe80008000009 */
[----:B------:R1:W-:Y:S04]  /*6f30*/  STS.U8 [R137+UR9+0x1c00], R10 ;  /* 0x001c000a89007988 */ /* 0x0003e80008000009 */
[----:B------:R-:W-:Y:S01]  /*6f40*/  STS.U8 [R137+UR9+0x1e00], R173 ;  /* 0x001e00ad89007988 */ /* 0x000fe20008000009 */
[----:B-1----:R-:W-:-:S02]  /*6f50*/  LOP3.LUT R10, R137, 0x10, RZ, 0x3c, !PT ;  /* 0x00000010890a7812 */ /* 0x002fc400078e3cff */
[C---:B------:R-:W-:Y:S02]  /*6f60*/  SEL R138, R101.reuse, R138, !P0 ;  /* 0x0000008a658a7207 */ /* 0x040fe40004000000 */
[----:B------:R-:W-:Y:S01]  /*6f70*/  SEL R139, R101, R139, !P0 ;  /* 0x0000008b658b7207 */ /* 0x000fe20004000000 */
[----:B------:R-:W-:Y:S04]  /*6f80*/  STS.U8 [R10+UR9+0x80], R26 ;  /* 0x0000801a0a007988 */ /* 0x000fe80008000009 */
        /* <DEDUP_REMOVED lines=10> */
[----:B------:R1:W-:Y:S04]  /*7030*/  STS.U8 [R10+UR9+0x1680], R3 ;  /* 0x001680030a007988 */ /* 0x0003e80008000009 */
[----:B------:R-:W-:Y:S04]  /*7040*/  STS.U8 [R10+UR9+0x1880], R13 ;  /* 0x0018800d0a007988 */ /* 0x000fe80008000009 */
[----:B------:R-:W-:Y:S01]  /*7050*/  STS.U8 [R10+UR9+0x1a80], R12 ;  /* 0x001a800c0a007988 */ /* 0x000fe20008000009 */
[----:B-1----:R-:W-:-:S03]  /*7060*/  LOP3.LUT R3, R137, 0x20, RZ, 0x3c, !PT ;  /* 0x0000002089037812 */ /* 0x002fc600078e3cff */
        /* <DEDUP_REMOVED lines=17> */
[----:B------:R-:W-:Y:S01]  /*7180*/  STS.U8 [R3+UR9+0x1d00], R228 ;  /* 0x001d00e403007988 */ /* 0x000fe20008000009 */
[----:B------:R-:W-:-:S03]  /*7190*/  SEL R111, R101, R111, !P0 ;  /* 0x0000006f656f7207 */ /* 0x000fc60004000000 */
[----:B------:R-:W-:Y:S01]  /*71a0*/  STS.U8 [R3+UR9+0x1f00], R223 ;  /* 0x001f00df03007988 */ /* 0x000fe20008000009 */
[----:B------:R-:W-:-:S03]  /*71b0*/  SEL R110, R101, R110, !P0 ;  /* 0x0000006e656e7207 */ /* 0x000fc60004000000 */
[----:B------:R-:W-:Y:S01]  /*71c0*/  STS.U8 [R2+UR9+0x180], R218 ;  /* 0x000180da02007988 */ /* 0x000fe20008000009 */
[C---:B------:R-:W-:Y:S02]  /*71d0*/  SEL R109, R101.reuse, R109, !P0 ;  /* 0x0000006d656d7207 */ /* 0x040fe40004000000 */
[C---:B------:R-:W-:Y:S01]  /*71e0*/  SEL R108, R101.reuse, R108, !P0 ;  /* 0x0000006c656c7207 */ /* 0x040fe20004000000 */
[----:B------:R-:W-:Y:S01]  /*71f0*/  STS.U8 [R2+UR9+0x580], R202 ;  /* 0x000580ca02007988 */ /* 0x000fe20008000009 */
[C---:B------:R-:W-:Y:S02]  /*7200*/  SEL R107, R101.reuse, R107, !P0 ;  /* 0x0000006b656b7207 */ /* 0x040fe40004000000 */
[C---:B------:R-:W-:Y:S01]  /*7210*/  SEL R106, R101.reuse, R106, !P0 ;  /* 0x0000006a656a7207 */ /* 0x040fe20004000000 */
[----:B------:R-:W-:Y:S01]  /*7220*/  STS.U8 [R2+UR9+0x980], R201 ;  /* 0x000980c902007988 */ /* 0x000fe20008000009 */
[C---:B------:R-:W-:Y:S02]  /*7230*/  SEL R105, R101.reuse, R105, !P0 ;  /* 0x0000006965697207 */ /* 0x040fe40004000000 */
[C---:B------:R-:W-:Y:S01]  /*7240*/  SEL R104, R101.reuse, R104, !P0 ;  /* 0x0000006865687207 */ /* 0x040fe20004000000 */
[----:B------:R-:W-:Y:S01]  /*7250*/  STS.U8 [R2+UR9+0xd80], R200 ;  /* 0x000d80c802007988 */ /* 0x000fe20008000009 */
[----:B------:R-:W-:-:S02]  /*7260*/  SEL R103, R101, R103, !P0 ;  /* 0x0000006765677207 */ /* 0x000fc40004000000 */
[C---:B------:R-:W-:Y:S02]  /*7270*/  SEL R112, R101.reuse, R102, !P0 ;  /* 0x0000006665707207 */ /* 0x040fe40004000000 */
[----:B------:R-:W-:Y:S01]  /*7280*/  SEL R113, R101, R113, !P0 ;  /* 0x0000007165717207 */ /* 0x000fe20004000000 */
[----:B------:R-:W-:Y:S01]  /*7290*/  IMAD R101, R137, UR13, RZ ;  /* 0x0000000d89657c24 */ /* 0x000fe2000f8e02ff */
[----:B------:R0:W-:Y:S04]  /*72a0*/  STS.U8 [R2+UR9+0x1180], R199 ;  /* 0x001180c702007988 */ /* 0x0001e80008000009 */
[----:B------:R-:W-:Y:S01]  /*72b0*/  STS.U8 [R2+UR9+0x1580], R198 ;  /* 0x001580c602007988 */ /* 0x000fe20008000009 */
[----:B------:R-:W-:-:S03]  /*72c0*/  IADD3 R102, P0, PT, R101, UR18, RZ ;  /* 0x0000001265667c10 */ /* 0x000fc6000ff1e0ff */
[----:B------:R1:W-:Y:S01]  /*72d0*/  STS.U8 [R2+UR9+0x1980], R197 ;  /* 0x001980c502007988 */ /* 0x0003e20008000009 */
[----:B------:R-:W-:Y:S01]  /*72e0*/  LEA.HI.X.SX32 R101, R101, UR19, 0x1, P0 ;  /* 0x0000001365657c11 */ /* 0x000fe200080f0eff */
[----:B0-----:R-:W-:Y:S02]  /*72f0*/  IMAD R199, R114, UR4, RZ ;  /* 0x0000000472c77c24 */ /* 0x001fe4000f8e02ff */
[----:B------:R-:W-:Y:S01]  /*7300*/  IMAD R201, R115, UR4, RZ ;  /* 0x0000000473c97c24 */ /* 0x000fe2000f8e02ff */
[----:B------:R-:W5:Y:S01]  /*7310*/  LDL.LU R173, [R1+0x1a4] ;  /* 0x0001a40001ad7983 */ /* 0x000f620000300800 */
[----:B-1----:R-:W-:Y:S02]  /*7320*/  IMAD R197, R136, UR4, RZ ;  /* 0x0000000488c57c24 */ /* 0x002fe4000f8e02ff */
[----:B------:R-:W-:Y:S01]  /*7330*/  IMAD R203, R203, UR4, RZ ;  /* 0x00000004cbcb7c24 */ /* 0x000fe2000f8e02ff */
[-C--:B------:R-:W-:Y:S01]  /*7340*/  IADD3 R202, P4, PT, R201, R102.reuse, RZ ;  /* 0x00000066c9ca7210 */ /* 0x080fe20007f9e0ff */
[----:B------:R-:W-:Y:S01]  /*7350*/  IMAD R205, R205, UR4, RZ ;  /* 0x00000004cdcd7c24 */ /* 0x000fe2000f8e02ff */
[-C--:B------:R-:W-:Y:S01]  /*7360*/  IADD3 R198, P2, PT, R197, R102.reuse, RZ ;  /* 0x00000066c5c67210 */ /* 0x080fe20007f5e0ff */
[----:B------:R-:W-:Y:S01]  /*7370*/  IMAD R209, R209, UR4, RZ ;  /* 0x00000004d1d17c24 */ /* 0x000fe2000f8e02ff */
[-C--:B------:R-:W-:Y:S01]  /*7380*/  IADD3 R204, P3, PT, R203, R102.reuse, RZ ;  /* 0x00000066cbcc7210 */ /* 0x080fe20007f7e0ff */
[----:B------:R-:W-:Y:S01]  /*7390*/  IMAD R211, R211, UR4, RZ ;  /* 0x00000004d3d37c24 */ /* 0x000fe2000f8e02ff */
[-C--:B------:R-:W-:Y:S01]  /*73a0*/  LEA.HI.X.SX32 R197, R197, R101.reuse, 0x1, P2 ;  /* 0x00000065c5c57211 */ /* 0x080fe200010f0eff */
[----:B------:R-:W-:Y:S01]  /*73b0*/  IMAD R213, R213, UR4, RZ ;  /* 0x00000004d5d57c24 */ /* 0x000fe2000f8e02ff */
[-C--:B------:R-:W-:Y:S01]  /*73c0*/  IADD3 R200, P2, PT, R199, R102.reuse, RZ ;  /* 0x00000066c7c87210 */ /* 0x080fe20007f5e0ff */
[----:B------:R-:W-:Y:S01]  /*73d0*/  IMAD R207, R207, UR4, RZ ;  /* 0x00000004cfcf7c24 */ /* 0x000fe2000f8e02ff */
[-C--:B------:R-:W-:Y:S01]  /*73e0*/  LEA.HI.X.SX32 R201, R201, R101.reuse, 0x1, P4 ;  /* 0x00000065c9c97211 */ /* 0x080fe200020f0eff */
[----:B------:R-:W-:Y:S01]  /*73f0*/  IMAD R215, R215, UR4, RZ ;  /* 0x00000004d7d77c24 */ /* 0x000fe2000f8e02ff */
[-C--:B------:R-:W-:Y:S01]  /*7400*/  LEA.HI.X.SX32 R199, R199, R101.reuse, 0x1, P2 ;  /* 0x00000065c7c77211 */ /* 0x080fe200010f0eff */
[----:B------:R-:W-:Y:S01]  /*7410*/  IMAD R219, R219, UR4, RZ ;  /* 0x00000004dbdb7c24 */ /* 0x000fe2000f8e02ff */
[-C--:B------:R-:W-:Y:S01]  /*7420*/  LEA.HI.X.SX32 R203, R203, R101.reuse, 0x1, P3 ;  /* 0x00000065cbcb7211 */ /* 0x080fe200018f0eff */
[----:B------:R-:W-:Y:S01]  /*7430*/  IMAD R221, R221, UR4, RZ ;  /* 0x00000004dddd7c24 */ /* 0x000fe2000f8e02ff */
[-C--:B------:R-:W-:Y:S01]  /*7440*/  IADD3 R206, P6, PT, R205, R102.reuse, RZ ;  /* 0x00000066cdce7210 */ /* 0x080fe20007fde0ff */
        /* <DEDUP_REMOVED lines=27> */
[----:B------:R-:W-:Y:S01]  /*7600*/  IADD3 R218, P5, PT, R217, R102, RZ ;  /* 0x00000066d9da7210 */ /* 0x000fe20007fbe0ff */
[----:B------:R-:W-:Y:S01]  /*7610*/  IMAD R159, R159, UR4, RZ ;  /* 0x000000049f9f7c24 */ /* 0x000fe2000f8e02ff */
[-C--:B------:R-:W-:Y:S01]  /*7620*/  LEA.HI.X.SX32 R215, R215, R101.reuse, 0x1, P6 ;  /* 0x00000065d7d77211 */ /* 0x080fe200030f0eff */
[----:B------:R-:W-:Y:S01]  /*7630*/  IMAD R153, R153, UR4, RZ ;  /* 0x0000000499997c24 */ /* 0x000fe2000f8e02ff */
[-C--:B------:R-:W-:Y:S01]  /*7640*/  LEA.HI.X.SX32 R219, R219, R101.reuse, 0x1, P2 ;  /* 0x00000065dbdb7211 */ /* 0x080fe200010f0eff */
[----:B------:R-:W-:Y:S01]  /*7650*/  STS.U8 [R2+UR9+0x1d80], R192 ;  /* 0x001d80c002007988 */ /* 0x000fe20008000009 */
[----:B------:R-:W-:-:S02]  /*7660*/  LEA.HI.X.SX32 R221, R221, R101, 0x1, P4 ;  /* 0x00000065dddd7211 */ /* 0x000fc400020f0eff */
        /* <DEDUP_REMOVED lines=30> */
[----:B------:R-:W-:Y:S01]  /*7850*/  LEA.HI.X.SX32 R227, R227, R101, 0x1, P5 ;  /* 0x00000065e3e37211 */ /* 0x000fe200028f0eff */
[----:B------:R-:W-:Y:S01]  /*7860*/  STS.U8 [R2+UR9+0x380], R187 ;  /* 0x000380bb02007988 */ /* 0x000fe20008000009 */
[----:B------:R-:W-:-:S02]  /*7870*/  IADD3 R239, P5, PT, R237, R102, RZ ;  /* 0x00000066edef7210 */ /* 0x000fc40007fbe0ff */
[-C--:B------:R-:W-:Y:S01]  /*7880*/  LEA.HI.X.SX32 R235, R235, R101.reuse, 0x1, P6 ;  /* 0x00000065ebeb7211 */ /* 0x080fe200030f0eff */
[----:B------:R-:W-:Y:S01]  /*7890*/  IMAD R142, R142, UR4, RZ ;  /* 0x000000048e8e7c24 */ /* 0x000fe2000f8e02ff */
[-C--:B------:R-:W-:Y:S01]  /*78a0*/  LEA.HI.X.SX32 R240, R134, R101.reuse, 0x1, P2 ;  /* 0x0000006586f07211 */ /* 0x080fe200010f0eff */
[----:B------:R-:W-:Y:S01]  /*78b0*/  IMAD R162, R162, UR4, RZ ;  /* 0x00000004a2a27c24 */ /* 0x000fe2000f8e02ff */
[-C--:B------:R-:W-:Y:S01]  /*78c0*/  LEA.HI.X.SX32 R242, R135, R101.reuse, 0x1, P4 ;  /* 0x0000006587f27211 */ /* 0x080fe200020f0eff */
[----:B------:R-:W-:Y:S01]  /*78d0*/  IMAD R140, R140, UR4, RZ ;  /* 0x000000048c8c7c24 */ /* 0x000fe2000f8e02ff */
[-C--:B------:R-:W-:Y:S01]  /*78e0*/  LEA.HI.X.SX32 R244, R157, R101.reuse, 0x1, P3 ;  /* 0x000000659df47211 */ /* 0x080fe200018f0eff */
[----:B------:R-:W-:Y:S01]  /*78f0*/  STS.U8 [R2+UR9+0x780], R186 ;  /* 0x000780ba02007988 */ /* 0x000fe20008000009 */
[-C--:B------:R-:W-:Y:S02]  /*7900*/  IADD3 R247, P6, PT, R158, R102.reuse, RZ ;  /* 0x000000669ef77210 */ /* 0x080fe40007fde0ff */
[-C--:B------:R-:W-:Y:S01]  /*7910*/  IADD3 R251, P2, PT, R156, R102.reuse, RZ ;  /* 0x000000669cfb7210 */ /* 0x080fe20007f5e0ff */
[----:B------:R-:W-:Y:S01]  /*7920*/  IMAD R141, R141, UR4, RZ ;  /* 0x000000048d8d7c24 */ /* 0x000fe2000f8e02ff */
[-C--:B------:R-:W-:Y:S01]  /*7930*/  IADD3 R8, P4, PT, R159, R102.reuse, RZ ;  /* 0x000000669f087210 */ /* 0x080fe20007f9e0ff */
[----:B------:R-:W-:Y:S01]  /*7940*/  IMAD R139, R139, UR4, RZ ;  /* 0x000000048b8b7c24 */ /* 0x000fe2000f8e02ff */
[----:B------:R-:W-:Y:S01]  /*7950*/  IADD3 R4, P3, PT, R153, R102, RZ ;  /* 0x0000006699047210 */ /* 0x000fe20007f7e0ff */
[----:B------:R-:W-:Y:S01]  /*7960*/  STS.U8 [R2+UR9+0xb80], R181 ;  /* 0x000b80b502007988 */ /* 0x000fe20008000009 */
[----:B------:R-:W-:-:S02]  /*7970*/  LEA.HI.X.SX32 R237, R237, R101, 0x1, P5 ;  /* 0x00000065eded7211 */ /* 0x000fc400028f0eff */
[-C--:B------:R-:W-:Y:S01]  /*7980*/  IADD3 R249, P5, PT, R155, R102.reuse, RZ ;  /* 0x000000669bf97210 */ /* 0x080fe20007fbe0ff */
[----:B------:R0:W-:Y:S01]  /*7990*/  STS.U8 [R2+UR9+0xf80], R175 ;  /* 0x000f80af02007988 */ /* 0x0001e20008000009 */
[-C--:B------:R-:W-:Y:S02]  /*79a0*/  LEA.HI.X.SX32 R246, R158, R101.reuse, 0x1, P6 ;  /* 0x000000659ef67211 */ /* 0x080fe400030f0eff */
        /* <DEDUP_REMOVED lines=8> */
[-C--:B0-----:R-:W-:Y:S01]  /*7a30*/  LEA.HI.X.SX32 R2, R153, R101.reuse, 0x1, P3 ;  /* 0x0000006599027211 */ /* 0x081fe200018f0eff */
        /* <DEDUP_REMOVED lines=21> */
[----:B------:R-:W-:Y:S01]  /*7b90*/  IADD3 R131, P3, PT, R164, R102, RZ ;  /* 0x00000066a4837210 */ /* 0x000fe20007f7e0ff */
[----:B------:R-:W-:Y:S01]  /*7ba0*/  IMAD R112, R112, UR4, RZ ;  /* 0x0000000470707c24 */ /* 0x000fe2000f8e02ff */
[-C--:B------:R-:W-:Y:S01]  /*7bb0*/  LEA.HI.X.SX32 R192, R154, R101.reuse, 0x1, P5 ;  /* 0x000000659ac07211 */ /* 0x080fe200028f0eff */
[----:B------:R-:W5:Y:S01]  /*7bc0*/  LDL.LU R26, [R1+0x1a0] ;  /* 0x0001a000011a7983 */ /* 0x000f620000300800 */
[----:B------:R-:W-:-:S02]  /*7bd0*/  LEA.HI.X.SX32 R154, R149, R101, 0x1, P2 ;  /* 0x00000065959a7211 */ /* 0x000fc400010f0eff */
[-C--:B------:R-:W-:Y:S01]  /*7be0*/  LEA.HI.X.SX32 R126, R150, R101.reuse, 0x1, P4 ;  /* 0x00000065967e7211 */ /* 0x080fe200020f0eff */
[----:B------:R-:W5:Y:S01]  /*7bf0*/  LDL.LU R27, [R1+0x19c] ;  /* 0x00019c00011b7983 */ /* 0x000f620000300800 */
[-C--:B------:R-:W-:Y:S02]  /*7c00*/  LEA.HI.X.SX32 R132, R164, R101.reuse, 0x1, P3 ;  /* 0x00000065a4847211 */ /* 0x080fe400018f0eff */
[-C--:B------:R-:W-:Y:S01]  /*7c10*/  IADD3 R6, P3, PT, R148, R102.reuse, RZ ;  /* 0x0000006694067210 */ /* 0x080fe20007f7e0ff */
[----:B------:R-:W5:Y:S01]  /*7c20*/  LDL.LU R23, [R1+0x198] ;  /* 0x0001980001177983 */ /* 0x000f620000300800 */
[-C--:B------:R-:W-:Y:S02]  /*7c30*/  IADD3 R149, P4, PT, R146, R102.reuse, RZ ;  /* 0x0000006692957210 */ /* 0x080fe40007f9e0ff */
[----:B------:R-:W-:Y:S01]  /*7c40*/  IADD3 R10, P2, PT, R147, R102, RZ ;  /* 0x00000066930a7210 */ /* 0x000fe20007f5e0ff */
[----:B------:R-:W5:Y:S01]  /*7c50*/  LDL.LU R25, [R1+0x194] ;  /* 0x0001940001197983 */ /* 0x000f620000300800 */
[----:B------:R-:W-:-:S02]  /*7c60*/  LEA.HI.X.SX32 R9, R148, R101, 0x1, P3 ;  /* 0x0000006594097211 */ /* 0x000fc400018f0eff */
[-C--:B------:R-:W-:Y:S01]  /*7c70*/  LEA.HI.X.SX32 R150, R146, R101.reuse, 0x1, P4 ;  /* 0x0000006592967211 */ /* 0x080fe200020f0eff */
[----:B------:R-:W5:Y:S01]  /*7c80*/  LDL.LU R22, [R1+0x190] ;  /* 0x0001900001167983 */ /* 0x000f620000300800 */
[-C--:B------:R-:W-:Y:S02]  /*7c90*/  IADD3 R136, P3, PT, R145, R102.reuse, RZ ;  /* 0x0000006691887210 */ /* 0x080fe40007f7e0ff */
[-C--:B------:R-:W-:Y:S02]  /*7ca0*/  IADD3 R129, P4, PT, R144, R102.reuse, RZ ;  /* 0x0000006690817210 */ /* 0x080fe40007f9e0ff */
[-C--:B------:R-:W-:Y:S02]  /*7cb0*/  LEA.HI.X.SX32 R13, R147, R101.reuse, 0x1, P2 ;  /* 0x00000065930d7211 */ /* 0x080fe400010f0eff */
[----:B------:R-:W-:Y:S02]  /*7cc0*/  IADD3 R159, P2, PT, R167, R102, RZ ;  /* 0x00000066a79f7210 */ /* 0x000fe40007f5e0ff */
[----:B------:R-:W-:-:S02]  /*7cd0*/  LEA.HI.X.SX32 R114, R145, R101, 0x1, P3 ;  /* 0x0000006591727211 */ /* 0x000fc400018f0eff */
[-C--:B------:R-:W-:Y:S02]  /*7ce0*/  LEA.HI.X.SX32 R130, R144, R101.reuse, 0x1, P4 ;  /* 0x0000006590827211 */ /* 0x080fe400020f0eff */
[-C--:B------:R-:W-:Y:S02]  /*7cf0*/  IADD3 R145, P4, PT, R142, R102.reuse, RZ ;  /* 0x000000668e917210 */ /* 0x080fe40007f9e0ff */
[----:B------:R-:W-:Y:S02]  /*7d00*/  LEA.HI.X.SX32 R153, R167, R101, 0x1, P2 ;  /* 0x00000065a7997211 */ /* 0x000fe400010f0eff */
[-C--:B------:R-:W-:Y:S02]  /*7d10*/  IADD3 R7, P6, PT, R162, R102.reuse, RZ ;  /* 0x00000066a2077210 */ /* 0x080fe40007fde0ff */
[-C--:B------:R-:W-:Y:S02]  /*7d20*/  IADD3 R118, P2, PT, R140, R102.reuse, RZ ;  /* 0x000000668c767210 */ /* 0x080fe40007f5e0ff */
[----:B------:R-:W-:-:S02]  /*7d30*/  IADD3 R14, P3, PT, R141, R102, RZ ;  /* 0x000000668d0e7210 */ /* 0x000fc40007f7e0ff */
[-C--:B------:R-:W-:Y:S02]  /*7d40*/  LEA.HI.X.SX32 R144, R142, R101.reuse, 0x1, P4 ;  /* 0x000000658e907211 */ /* 0x080fe400020f0eff */
[-C--:B------:R-:W-:Y:S02]  /*7d50*/  IADD3 R155, P4, PT, R139, R102.reuse, RZ ;  /* 0x000000668b9b7210 */ /* 0x080fe40007f9e0ff */
[----:B------:R-:W-:Y:S02]  /*7d60*/  PLOP3.LUT P0, PT, PT, PT, UP1, 0x80, 0x8 ;  /* 0x000000000008781c */ /* 0x000fe40003f0f018 */
[----:B------:R-:W-:Y:S02]  /*7d70*/  IADD3 R5, P5, PT, R163, R102, RZ ;  /* 0x00000066a3057210 */ /* 0x000fe40007fbe0ff */
[-C--:B------:R-:W-:Y:S02]  /*7d80*/  LEA.HI.X.SX32 R12, R162, R101.reuse, 0x1, P6 ;  /* 0x00000065a20c7211 */ /* 0x080fe400030f0eff */
[----:B------:R-:W-:-:S02]  /*7d90*/  LEA.HI.X.SX32 R119, R140, R101, 0x1, P2 ;  /* 0x000000658c777211 */ /* 0x000fc400010f0eff */
[-C--:B------:R-:W-:Y:S02]  /*7da0*/  LEA.HI.X.SX32 R141, R141, R101.reuse, 0x1, P3 ;  /* 0x000000658d8d7211 */ /* 0x080fe400018f0eff */
[-C--:B------:R-:W-:Y:S02]  /*7db0*/  IADD3 R147, P2, PT, R143, R102.reuse, RZ ;  /* 0x000000668f937210 */ /* 0x080fe40007f5e0ff */
[-C--:B------:R-:W-:Y:S02]  /*7dc0*/  IADD3 R162, P3, PT, R138, R102.reuse, RZ ;  /* 0x000000668aa27210 */ /* 0x080fe40007f7e0ff */
[----:B------:R-:W-:Y:S02]  /*7dd0*/  LEA.HI.X.SX32 R156, R139, R101, 0x1, P4 ;  /* 0x000000658b9c7211 */ /* 0x000fe400020f0eff */
[-C--:B------:R-:W-:Y:S02]  /*7de0*/  IADD3 R120, P6, PT, R165, R102.reuse, RZ ;  /* 0x00000066a5787210 */ /* 0x080fe40007fde0ff */
[----:B------:R-:W-:-:S02]  /*7df0*/  IADD3 R116, P4, PT, R109, R102, RZ ;  /* 0x000000666d747210 */ /* 0x000fc40007f9e0ff */
[----:B------:R-:W-:Y:S02]  /*7e00*/  ISETP.LT.AND P0, PT, R137, UR22, P0 ;  /* 0x0000001689007c0c */ /* 0x000fe40008701270 */
[-C--:B------:R-:W-:Y:S02]  /*7e10*/  LEA.HI.X.SX32 R3, R163, R101.reuse, 0x1, P5 ;  /* 0x00000065a3037211 */ /* 0x080fe400028f0eff */
[-C--:B------:R-:W-:Y:S02]  /*7e20*/  LEA.HI.X.SX32 R148, R143, R101.reuse, 0x1, P2 ;  /* 0x000000658f947211 */ /* 0x080fe400010f0eff */
[-C--:B------:R-:W-:Y:S02]  /*7e30*/  LEA.HI.X.SX32 R163, R138, R101.reuse, 0x1, P3 ;  /* 0x000000658aa37211 */ /* 0x080fe400018f0eff */
[----:B------:R-:W-:Y:S02]  /*7e40*/  IADD3 R17, P5, PT, R166, R102, RZ ;  /* 0x00000066a6117210 */ /* 0x000fe40007fbe0ff */
[----:B------:R-:W-:-:S02]  /*7e50*/  LEA.HI.X.SX32 R121, R165, R101, 0x1, P6 ;  /* 0x00000065a5797211 */ /* 0x000fc400030f0eff */
[-C--:B------:R-:W-:Y:S02]  /*7e60*/  IADD3 R181, P2, PT, R111, R102.reuse, RZ ;  /* 0x000000666fb57210 */ /* 0x080fe40007f5e0ff */
[-C--:B------:R-:W-:Y:S02]  /*7e70*/  IADD3 R127, P3, PT, R110, R102.reuse, RZ ;  /* 0x000000666e7f7210 */ /* 0x080fe40007f7e0ff */
[-C--:B------:R-:W-:Y:S02]  /*7e80*/  LEA.HI.X.SX32 R117, R109, R101.reuse, 0x1, P4 ;  /* 0x000000656d757211 */ /* 0x080fe400020f0eff */
[-C--:B------:R-:W-:Y:S02]  /*7e90*/  IADD3 R165, P4, PT, R106, R102.reuse, RZ ;  /* 0x000000666aa57210 */ /* 0x080fe40007f9e0ff */
[----:B------:R-:W-:Y:S02]  /*7ea0*/  IADD3 R142, P6, PT, R113, R102, RZ ;  /* 0x00000066718e7210 */ /* 0x000fe40007fde0ff */
[----:B------:R-:W-:-:S02]  /*7eb0*/  LEA.HI.X.SX32 R15, R166, R101, 0x1, P5 ;  /* 0x00000065a60f7211 */ /* 0x000fc400028f0eff */
[-C--:B------:R-:W-:Y:S02]  /*7ec0*/  LEA.HI.X.SX32 R175, R111, R101.reuse, 0x1, P2 ;  /* 0x000000656faf7211 */ /* 0x080fe400010f0eff */
[-C--:B------:R-:W-:Y:S02]  /*7ed0*/  LEA.HI.X.SX32 R128, R110, R101.reuse, 0x1, P3 ;  /* 0x000000656e807211 */ /* 0x080fe400018f0eff */
[-C--:B------:R-:W-:Y:S02]  /*7ee0*/  IADD3 R164, P2, PT, R108, R102.reuse, RZ ;  /* 0x000000666ca47210 */ /* 0x080fe40007f5e0ff */
[-C--:B------:R-:W-:Y:S02]  /*7ef0*/  IADD3 R146, P3, PT, R107, R102.reuse, RZ ;  /* 0x000000666b927210 */ /* 0x080fe40007f7e0ff */
[----:B------:R-:W-:Y:S02]  /*7f00*/  LEA.HI.X.SX32 R166, R106, R101, 0x1, P4 ;  /* 0x000000656aa67211 */ /* 0x000fe400020f0eff */
[----:B------:R-:W-:-:S02]  /*7f10*/  IADD3 R187, P4, PT, R103, R102, RZ ;  /* 0x0000006667bb7210 */ /* 0x000fc40007f9e0ff */
[-C--:B------:R-:W-:Y:S02]  /*7f20*/  LEA.HI.X.SX32 R143, R113, R101.reuse, 0x1, P6 ;  /* 0x00000065718f7211 */ /* 0x080fe400030f0eff */
[-C--:B------:R-:W-:Y:S02]  /*7f30*/  LEA.HI.X.SX32 R140, R108, R101.reuse, 0x1, P2 ;  /* 0x000000656c8c7211 */ /* 0x080fe400010f0eff */
[-C--:B------:R-:W-:Y:S02]  /*7f40*/  LEA.HI.X.SX32 R167, R107, R101.reuse, 0x1, P3 ;  /* 0x000000656ba77211 */ /* 0x080fe400018f0eff */
[-C--:B------:R-:W-:Y:S02]  /*7f50*/  IADD3 R151, P2, PT, R105, R102.reuse, RZ ;  /* 0x0000006669977210 */ /* 0x080fe40007f5e0ff */
[-C--:B------:R-:W-:Y:S02]  /*7f60*/  IADD3 R157, P3, PT, R104, R102.reuse, RZ ;  /* 0x00000066689d7210 */ /* 0x080fe40007f7e0ff */
[----:B------:R-:W-:Y:S01]  /*7f70*/  IADD3 R124, P5, PT, R112, R102, RZ ;  /* 0x00000066707c7210 */ /* 0x000fe20007fbe0ff */
[----:B------:R-:W-:Y:S01]  /*7f80*/  @P0 IMAD.MOV.U32 R102, RZ, RZ, R142 ;  /* 0x000000ffff660224 */ /* 0x000fe200078e008e */
[----:B------:R-:W-:Y:S01]  /*7f90*/  LEA.HI.X.SX32 R186, R103, R101, 0x1, P4 ;  /* 0x0000006567ba7211 */ /* 0x000fe200020f0eff */
[----:B------:R-:W-:Y:S01]  /*7fa0*/  @P0 IMAD.MOV.U32 R103, RZ, RZ, R143 ;  /* 0x000000ffff670224 */ /* 0x000fe200078e008f */
[----:B------:R-:W-:-:S02]  /*7fb0*/  PRMT R106, RZ, 0x7610, R106 ;  /* 0x00007610ff6a7816 */ /* 0x000fc4000000006a */
[-C--:B------:R-:W-:Y:S02]  /*7fc0*/  LEA.HI.X.SX32 R161, R105, R101.reuse, 0x1, P2 ;  /* 0x0000006569a17211 */ /* 0x080fe400010f0eff */
[-C--:B------:R-:W-:Y:S02]  /*7fd0*/  LEA.HI.X.SX32 R158, R104, R101.reuse, 0x1, P3 ;  /* 0x00000065689e7211 */ /* 0x080fe400018f0eff */
[----:B------:R-:W-:Y:S01]  /*7fe0*/  LEA.HI.X.SX32 R125, R112, R101, 0x1, P5 ;  /* 0x00000065707d7211 */ /* 0x000fe200028f0eff */
[----:B------:R0:W2:Y:S01]  /*7ff0*/  @P0 LDG.E.U8 R106, desc[UR20][R102.64] ;  /* 0x00000014666a0981 */ /* 0x0000a2000c1e1100 */
[----:B------:R-:W-:Y:S01]  /*8000*/  PRMT R101, RZ, 0x7610, R101 ;  /* 0x00007610ff657816 */ /* 0x000fe20000000065 */
[----:B0-----:R-:W-:Y:S02]  /*8010*/  @P0 IMAD.MOV.U32 R102, RZ, RZ, R198 ;  /* 0x000000ffff660224 */ /* 0x001fe400078e00c6 */
[----:B------:R-:W-:-:S05]  /*8020*/  @P0 IMAD.MOV.U32 R103, RZ, RZ, R197 ;  /* 0x000000ffff670224 */ /* 0x000fca00078e00c5 */
[----:B------:R0:W3:Y:S01]  /*8030*/  @P0 LDG.E.U8 R101, desc[UR20][R102.64] ;  /* 0x0000001466650981 */ /* 0x0000e2000c1e1100 */
[----:B------:R-:W-:Y:S02]  /*8040*/  @P0 IMAD.MOV.U32 R104, RZ, RZ, R214 ;  /* 0x000000ffff680224 */ /* 0x000fe400078e00d6 */
[----:B------:R-:W-:Y:S01]  /*8050*/  @P0 IMAD.MOV.U32 R105, RZ, RZ, R213 ;  /* 0x000000ffff690224 */ /* 0x000fe200078e00d5 */
[----:B0-----:R-:W-:-:S06]  /*8060*/  PRMT R102, RZ, 0x7610, R102 ;  /* 0x00007610ff667816 */ /* 0x001fcc0000000066 */
[----:B------:R0:W4:Y:S01]  /*8070*/  @P0 LDG.E.U8 R102, desc[UR20][R104.64] ;  /* 0x0000001468660981 */ /* 0x000122000c1e1100 */
[----:B------:R-:W-:-:S05]  /*8080*/  LOP3.LUT R152, R137, 0x30, RZ, 0x3c, !PT ;  /* 0x0000003089987812 */ /* 0x000fca00078e3cff */
[----:B------:R-:W-:Y:S04]  /*8090*/  STS.U8 [R152+UR9+0x1380], R24 ;  /* 0x0013801898007988 */ /* 0x000fe80008000009 */
[----:B------:R-:W-:Y:S04]  /*80a0*/  STS.U8 [R152+UR9+0x1780], R19 ;  /* 0x0017801398007988 */ /* 0x000fe80008000009 */
[----:B------:R-:W-:Y:S01]  /*80b0*/  STS.U8 [R152+UR9+0x1b80], R21 ;  /* 0x001b801598007988 */ /* 0x000fe20008000009 */
[----:B0-----:R-:W-:-:S03]  /*80c0*/  @P0 IMAD.MOV.U32 R104, RZ, RZ, R230 ;  /* 0x000000ffff680224 */ /* 0x001fc600078e00e6 */
[----:B------:R-:W-:Y:S01]  /*80d0*/  STS.U8 [R152+UR9+0x1f80], R238 ;  /* 0x001f80ee98007988 */ /* 0x000fe20008000009 */
[----:B------:R-:W-:-:S03]  /*80e0*/  @P0 IMAD.MOV.U32 R105, RZ, RZ, R229 ;  /* 0x000000ffff690224 */ /* 0x000fc600078e00e5 */
[----:B---3--:R0:W-:Y:S02]  /*80f0*/  STS.U8 [R137+UR9+0x2000], R101 ;  /* 0x0020006589007988 */ /* 0x0081e40008000009 */
[----:B0-----:R-:W-:-:S06]  /*8100*/  PRMT R101, RZ, 0x7610, R101 ;  /* 0x00007610ff657816 */ /* 0x001fcc0000000065 */
[----:B------:R0:W3:Y:S04]  /*8110*/  @P0 LDG.E.U8 R101, desc[UR20][R104.64] ;  /* 0x0000001468650981 */ /* 0x0000e8000c1e1100 */
[----:B----4-:R1:W-:Y:S01]  /*8120*/  STS.U8 [R137+UR9+0x2400], R102 ;  /* 0x0024006689007988 */ /* 0x0103e20008000009 */
[----:B0-----:R-:W-:Y:S02]  /*8130*/  @P0 IMAD.MOV.U32 R104, RZ, RZ, R247 ;  /* 0x000000ffff680224 */ /* 0x001fe400078e00f7 */
[----:B------:R-:W-:Y:S01]  /*8140*/  @P0 IMAD.MOV.U32 R105, RZ, RZ, R246 ;  /* 0x000000ffff690224 */ /* 0x000fe200078e00f6 */
[----:B-1----:R-:W-:-:S06]  /*8150*/  PRMT R102, RZ, 0x7610, R102 ;  /* 0x00007610ff667816 */ /* 0x002fcc0000000066 */
[----:B------:R0:W4:Y:S01]  /*8160*/  @P0 LDG.E.U8 R102, desc[UR20][R104.64] ;  /* 0x0000001468660981 */ /* 0x000122000c1e1100 */
[----:B------:R-:W-:Y:S01]  /*8170*/  PRMT R103, RZ, 0x7610, R103 ;  /* 0x00007610ff677816 */ /* 0x000fe20000000067 */
[----:B0-----:R-:W-:Y:S02]  /*8180*/  @P0 IMAD.MOV.U32 R104, RZ, RZ, R20 ;  /* 0x000000ffff680224 */ /* 0x001fe400078e0014 */
[----:B------:R-:W-:Y:S01]  /*8190*/  @P0 IMAD.MOV.U32 R105, RZ, RZ, R18 ;  /* 0x000000ffff690224 */ /* 0x000fe200078e0012 */
[----:B---3--:R0:W-:Y:S02]  /*81a0*/  STS.U8 [R137+UR9+0x2800], R101 ;  /* 0x0028006589007988 */ /* 0x0081e40008000009 */
[----:B0-----:R-:W-:-:S06]  /*81b0*/  PRMT R101, RZ, 0x7610, R101 ;  /* 0x00007610ff657816 */ /* 0x001fcc0000000065 */
[----:B------:R0:W3:Y:S04]  /*81c0*/  @P0 LDG.E.U8 R101, desc[UR20][R104.64] ;  /* 0x0000001468650981 */ /* 0x0000e8000c1e1100 */
[----:B----4-:R1:W-:Y:S01]  /*81d0*/  STS.U8 [R137+UR9+0x2c00], R102 ;  /* 0x002c006689007988 */ /* 0x0103e20008000009 */
[----:B0-----:R-:W-:Y:S02]  /*81e0*/  @P0 IMAD.MOV.U32 R104, RZ, RZ, R17 ;  /* 0x000000ffff680224 */ /* 0x001fe400078e0011 */
[----:B------:R-:W-:Y:S01]  /*81f0*/  @P0 IMAD.MOV.U32 R105, RZ, RZ, R15 ;  /* 0x000000ffff690224 */ /* 0x000fe200078e000f */
[----:B-1----:R-:W-:-:S04]  /*8200*/  PRMT R102, RZ, 0x7610, R102 ;  /* 0x00007610ff667816 */ /* 0x002fc80000000066 */
[----:B------:R0:W4:Y:S02]  /*8210*/  @P0 LDG.E.U8 R103, desc[UR20][R104.64] ;  /* 0x0000001468670981 */ /* 0x000124000c1e1100 */
[----:B0-----:R-:W-:Y:S02]  /*8220*/  @P0 IMAD.MOV.U32 R104, RZ, RZ, R14 ;  /* 0x000000ffff680224 */ /* 0x001fe400078e000e */
[----:B------:R-:W-:-:S05]  /*8230*/  @P0 IMAD.MOV.U32 R105, RZ, RZ, R141 ;  /* 0x000000ffff690224 */ /* 0x000fca00078e008d */
[----:B------:R0:W2:Y:S02]  /*8240*/  @P0 LDG.E.U8 R102, desc[UR20][R104.64] ;  /* 0x0000001468660981 */ /* 0x0000a4000c1e1100 */
[----:B0-----:R-:W-:Y:S02]  /*8250*/  @P0 IMAD.MOV.U32 R104, RZ, RZ, R164 ;  /* 0x000000ffff680224 */ /* 0x001fe400078e00a4 */
[----:B------:R-:W-:Y:S01]  /*8260*/  @P0 IMAD.MOV.U32 R105, RZ, RZ, R140 ;  /* 0x000000ffff690224 */ /* 0x000fe200078e008c */
[----:B------:R-:W-:Y:S04]  /*8270*/  STL [R1], R8 ;  /* 0x0000000801007387 */ /* 0x000fe80000100800 */
[----:B---3--:R0:W-:Y:S02]  /*8280*/  STS.U8 [R137+UR9+0x3000], R101 ;  /* 0x0030006589007988 */ /* 0x0081e40008000009 */
[----:B0-----:R-:W-:-:S06]  /*8290*/  PRMT R101, RZ, 0x7610, R101 ;  /* 0x00007610ff657816 */ /* 0x001fcc0000000065 */
[----:B------:R0:W3:Y:S04]  /*82a0*/  @P0 LDG.E.U8 R101, desc[UR20][R104.64] ;  /* 0x0000001468650981 */ /* 0x0000e8000c1e1100 */
[----:B----4-:R-:W-:Y:S01]  /*82b0*/  STS.U8 [R137+UR9+0x3400], R103 ;  /* 0x0034006789007988 */ /* 0x010fe20008000009 */
[----:B0-----:R-:W-:Y:S02]  /*82c0*/  @P0 IMAD.MOV.U32 R104, RZ, RZ, R200 ;  /* 0x000000ffff680224 */ /* 0x001fe400078e00c8 */
[----:B------:R-:W-:Y:S01]  /*82d0*/  @P0 IMAD.MOV.U32 R105, RZ, RZ, R199 ;  /* 0x000000ffff690224 */ /* 0x000fe200078e00c7 */
[----:B--2---:R0:W-:Y:S02]  /*82e0*/  STS.U8 [R137+UR9+0x3800], R102 ;  /* 0x0038006689007988 */ /* 0x0041e40008000009 */
[----:B0-----:R-:W-:-:S06]  /*82f0*/  PRMT R102, RZ, 0x7610, R102 ;  /* 0x00007610ff667816 */ /* 0x001fcc0000000066 */
[----:B------:R0:W2:Y:S04]  /*8300*/  @P0 LDG.E.U8 R102, desc[UR20][R104.64] ;  /* 0x0000001468660981 */ /* 0x0000a8000c1e1100 */
[----:B------:R-:W-:Y:S04]  /*8310*/  STL [R1+0x8], R4 ;  /* 0x0000080401007387 */ /* 0x000fe80000100800 */
        /* <DEDUP_REMOVED lines=53> */
[----:B------:R-:W-:Y:S01]  /*8670*/  STL [R1+0xd4], R128 ;  /* 0x0000d48001007387 */ /* 0x000fe20000100800 */
[----:B0-----:R-:W-:-:S03]  /*8680*/  @P0 IMAD.MOV.U32 R104, RZ, RZ, R216 ;  /* 0x000000ffff680224 */ /* 0x001fc600078e00d8 */
[----:B------:R-:W-:Y:S01]  /*8690*/  STL [R1+0xdc], R117 ;  /* 0x0000dc7501007387 */ /* 0x000fe20000100800 */
[----:B------:R-:W-:-:S03]  /*86a0*/  @P0 IMAD.MOV.U32 R105, RZ, RZ, R215 ;  /* 0x000000ffff690224 */ /* 0x000fc600078e00d7 */
[----:B------:R0:W-:Y:S02]  /*86b0*/  STL [R1+0xe8], R164 ;  /* 0x0000e8a401007387 */ /* 0x0001e40000100800 */
[----:B0-----:R-:W-:Y:S02]  /*86c0*/  LOP3.LUT R164, R137, 0x10, RZ, 0x3c, !PT ;  /* 0x0000001089a47812 */ /* 0x001fe400078e3cff */
[----:B---3--:R0:W-:Y:S02]  /*86d0*/  STS.U8 [R137+UR9+0x3c00], R101 ;  /* 0x003c006589007988 */ /* 0x0081e40008000009 */
[----:B0-----:R-:W-:-:S06]  /*86e0*/  PRMT R101, RZ, 0x7610, R101 ;  /* 0x00007610ff657816 */ /* 0x001fcc0000000065 */
[----:B------:R0:W3:Y:S02]  /*86f0*/  @P0 LDG.E.U8 R101, desc[UR20][R104.64] ;  /* 0x0000001468650981 */ /* 0x0000e4000c1e1100 */
[----:B0-----:R-:W-:Y:S02]  /*8700*/  @P0 IMAD.MOV.U32 R104, RZ, RZ, R232 ;  /* 0x000000ffff680224 */ /* 0x001fe400078e00e8 */
[----:B------:R-:W-:Y:S01]  /*8710*/  @P0 IMAD.MOV.U32 R105, RZ, RZ, R231 ;  /* 0x000000ffff690224 */ /* 0x000fe200078e00e7 */
[----:B--2---:R0:W-:Y:S02]  /*8720*/  STS.U8 [R164+UR9+0x2080], R102 ;  /* 0x00208066a4007988 */ /* 0x0041e40008000009 */
[----:B0-----:R-:W-:-:S06]  /*8730*/  PRMT R102, RZ, 0x7610, R102 ;  /* 0x00007610ff667816 */ /* 0x001fcc0000000066 */
[----:B------:R0:W2:Y:S02]  /*8740*/  @P0 LDG.E.U8 R102, desc[UR20][R104.64] ;  /* 0x0000001468660981 */ /* 0x0000a4000c1e1100 */
[----:B0-----:R-:W-:Y:S02]  /*8750*/  @P0 IMAD.MOV.U32 R104, RZ, RZ, R249 ;  /* 0x000000ffff680224 */ /* 0x001fe400078e00f9 */
[----:B------:R-:W-:Y:S01]  /*8760*/  @P0 IMAD.MOV.U32 R105, RZ, RZ, R248 ;  /* 0x000000ffff690224 */ /* 0x000fe200078e00f8 */
        /* <DEDUP_REMOVED lines=31> */
[----:B0-----:R-:W-:Y:S02]  /*8960*/  LOP3.LUT R164, R137, 0x20, RZ, 0x3c, !PT ;  /* 0x0000002089a47812 */ /* 0x001fe400078e3cff */
[----:B------:R-:W-:-:S06]  /*8970*/  PRMT R101, RZ, 0x7610, R101 ;  /* 0x00007610ff657816 */ /* 0x000fcc0000000065 */
        /* <DEDUP_REMOVED lines=75> */
[----:B------:R0:W2:Y:S01]  /*8e30*/  @P0 LDG.E.U8 R102, desc[UR20][R104.64] ;  /* 0x0000001468660981 */ /* 0x0000a2000c1e1100 */
[----:B------:R-:W-:Y:S01]  /*8e40*/  @P0 IMAD.MOV.U32 R103, RZ, RZ, R221 ;  /* 0x000000ffff670224 */ /* 0x000fe200078e00dd */
[----:B0-----:R-:W-:Y:S02]  /*8e50*/  LOP3.LUT R104, R137, 0x40, RZ, 0x3c, !PT ;  /* 0x0000004089687812 */ /* 0x001fe400078e3cff */
[----:B---3--:R0:W-:Y:S02]  /*8e60*/  STS.U8 [R152+UR9+0x3d80], R101 ;  /* 0x003d806598007988 */ /* 0x0081e40008000009 */
[----:B0-----:R-:W-:Y:S02]  /*8e70*/  PRMT R101, RZ, 0x7610, R101 ;  /* 0x00007610ff657816 */ /* 0x001fe40000000065 */
[----:B--2---:R0:W-:Y:S02]  /*8e80*/  STS.U8 [R104+UR9+0x2200], R102 ;  /* 0x0022006668007988 */ /* 0x0041e40008000009 */
[----:B0-----:R-:W-:-:S05]  /*8e90*/  @P0 IMAD.MOV.U32 R102, RZ, RZ, R222 ;  /* 0x000000ffff660224 */ /* 0x001fca00078e00de */
[----:B------:R0:W2:Y:S02]  /*8ea0*/  @P0 LDG.E.U8 R101, desc[UR20][R102.64] ;  /* 0x0000001466650981 */ /* 0x0000a4000c1e1100 */
[----:B0-----:R-:W-:Y:S02]  /*8eb0*/  @P0 IMAD.MOV.U32 R102, RZ, RZ, R239 ;  /* 0x000000ffff660224 */ /* 0x001fe400078e00ef */
[----:B------:R-:W-:Y:S01]  /*8ec0*/  @P0 IMAD.MOV.U32 R103, RZ, RZ, R237 ;  /* 0x000000ffff670224 */ /* 0x000fe200078e00ed */
[----:B--2---:R0:W-:Y:S02]  /*8ed0*/  STS.U8 [R104+UR9+0x2600], R101 ;  /* 0x0026006568007988 */ /* 0x0041e40008000009 */
[----:B0-----:R-:W-:-:S06]  /*8ee0*/  PRMT R101, RZ, 0x7610, R101 ;  /* 0x00007610ff657816 */ /* 0x001fcc0000000065 */
        /* <DEDUP_REMOVED lines=25> */
[----:B------:R0:W2:Y:S01]  /*9080*/  @P0 LDG.E.U8 R101, desc[UR20][R102.64] ;  /* 0x0000001466650981 */ /* 0x0000a2000c1e1100 */
[----:B------:R-:W-:Y:S01]  /*9090*/  @P0 IMAD.MOV.U32 R105, RZ, RZ, R207 ;  /* 0x000000ffff690224 */ /* 0x000fe200078e00cf */
[----:B0-----:R-:W-:Y:S02]  /*90a0*/  PRMT R102, RZ, 0x7610, R102 ;  /* 0x00007610ff667816 */ /* 0x001fe40000000066 */
[----:B--2---:R0:W-:Y:S02]  /*90b0*/  STS.U8 [R104+UR9+0x3e00], R101 ;  /* 0x003e006568007988 */ /* 0x0041e40008000009 */
[----:B0-----:R-:W-:-:S05]  /*90c0*/  @P0 IMAD.MOV.U32 R104, RZ, RZ, R208 ;  /* 0x000000ffff680224 */ /* 0x001fca00078e00d0 */
[----:B------:R-:W2:Y:S01]  /*90d0*/  @P0 LDG.E.U8 R102, desc[UR20][R104.64] ;  /* 0x0000001468660981 */ /* 0x000ea2000c1e1100 */
[----:B------:R-:W-:Y:S01]  /*90e0*/  LOP3.LUT R107, R137, 0x50, RZ, 0x3c, !PT ;  /* 0x00000050896b7812 */ /* 0x000fe200078e3cff */
[----:B------:R-:W-:Y:S01]  /*90f0*/  @P0 IMAD.MOV.U32 R103, RZ, RZ, R223 ;  /* 0x000000ffff670224 */ /* 0x000fe200078e00df */
[----:B------:R-:W-:-:S03]  /*9100*/  PRMT R101, RZ, 0x7610, R101 ;  /* 0x00007610ff657816 */ /* 0x000fc60000000065 */
        /* <DEDUP_REMOVED lines=28> */
[----:B------:R-:W-:Y:S02]  /*92d0*/  @P0 IMAD.MOV.U32 R104, RZ, RZ, R210 ;  /* 0x000000ffff680224 */ /* 0x000fe400078e00d2 */
[----:B------:R-:W-:Y:S02]  /*92e0*/  @P0 IMAD.MOV.U32 R105, RZ, RZ, R209 ;  /* 0x000000ffff690224 */ /* 0x000fe400078e00d1 */
[----:B0-----:R-:W-:Y:S02]  /*92f0*/  @P0 IMAD.MOV.U32 R102, RZ, RZ, R187 ;  /* 0x000000ffff660224 */ /* 0x001fe400078e00bb */
[----:B------:R-:W-:Y:S01]  /*9300*/  @P0 IMAD.MOV.U32 R103, RZ, RZ, R186 ;  /* 0x000000ffff670224 */ /* 0x000fe200078e00ba */
[----:B--2---:R0:W-:Y:S02]  /*9310*/  STS.U8 [R107+UR9+0x3a80], R101 ;  /* 0x003a80656b007988 */ /* 0x0041e40008000009 */
[----:B0-----:R-:W-:-:S06]  /*9320*/  PRMT R101, RZ, 0x7610, R101 ;  /* 0x00007610ff657816 */ /* 0x001fcc0000000065 */
[----:B------:R0:W2:Y:S02]  /*9330*/  @P0 LDG.E.U8 R101, desc[UR20][R102.64] ;  /* 0x0000001466650981 */ /* 0x0000a4000c1e1100 */
[----:B0-----:R-:W-:-:S06]  /*9340*/  PRMT R102, RZ, 0x7610, R102 ;  /* 0x00007610ff667816 */ /* 0x001fcc0000000066 */
[----:B------:R-:W3:Y:S01]  /*9350*/  @P0 LDG.E.U8 R102, desc[UR20][R104.64] ;  /* 0x0000001468660981 */ /* 0x000ee2000c1e1100 */
[----:B------:R-:W-:-:S03]  /*9360*/  @P0 IMAD.MOV.U32 R103, RZ, RZ, R225 ;  /* 0x000000ffff670224 */ /* 0x000fc600078e00e1 */
[----:B--2---:R0:W-:Y:S02]  /*9370*/  STS.U8 [R107+UR9+0x3e80], R101 ;  /* 0x003e80656b007988 */ /* 0x0041e40008000009 */
[----:B0-----:R-:W-:Y:S02]  /*9380*/  LOP3.LUT R107, R137, 0x60, RZ, 0x3c, !PT ;  /* 0x00000060896b7812 */ /* 0x001fe400078e3cff */
[----:B------:R-:W-:-:S03]  /*9390*/  PRMT R101, RZ, 0x7610, R101 ;  /* 0x00007610ff657816 */ /* 0x000fc60000000065 */
[----:B---3--:R0:W-:Y:S02]  /*93a0*/  STS.U8 [R107+UR9+0x2300], R102 ;  /* 0x002300666b007988 */ /* 0x0081e40008000009 */
        /* <DEDUP_REMOVED lines=40> */
[----:B------:R-:W-:Y:S04]  /*9630*/  STS.U8 [R107+UR9+0x3f80], R106 ;  /* 0x003f806a6b007988 */ /* 0x000fe80008000009 */
        /* <DEDUP_REMOVED lines=37> */
[----:B------:R0:W5:Y:S04]  /*9890*/  LDL.LU R24, [R1+0x18c] ;  /* 0x00018c0001187983 */ /* 0x0001680000300800 */
[----:B------:R-:W-:Y:S04]  /*98a0*/  STL [R1+0x10c], R186 ;  /* 0x00010cba01007387 */ /* 0x000fe80000100800 */
[----:B------:R0:W5:Y:S04]  /*98b0*/  LDL.LU R19, [R1+0x188] ;  /* 0x0001880001137983 */ /* 0x0001680000300800 */
[----:B------:R-:W-:Y:S04]  /*98c0*/  STL [R1+0x11c], R143 ;  /* 0x00011c8f01007387 */ /* 0x000fe80000100800 */
[----:B------:R-:W-:Y:S04]  /*98d0*/  STL [R1+0x114], R125 ;  /* 0x0001147d01007387 */ /* 0x000fe80000100800 */
[----:B------:R0:W5:Y:S04]  /*98e0*/  LDL.LU R21, [R1+0x184] ;  /* 0x0001840001157983 */ /* 0x0001680000300800 */
        /* <DEDUP_REMOVED lines=18> */
[----:B--2---:R1:W-:Y:S02]  /*9a10*/  STS.U8 [R107+UR9+0x3780], R101 ;  /* 0x003780656b007988 */ /* 0x0043e40008000009 */
[----:B-1----:R-:W-:-:S06]  /*9a20*/  PRMT R101, RZ, 0x7610, R101 ;  /* 0x00007610ff657816 */ /* 0x002fcc0000000065 */
[----:B------:R-:W2:Y:S01]  /*9a30*/  @P0 LDG.E.U8 R101, desc[UR20][R102.64] ;  /* 0x0000001466650981 */ /* 0x000ea2000c1e1100 */
[----:B------:R-:W-:-:S04]  /*9a40*/  UISETP.NE.U32.AND UP1, UPT, UR11, URZ, UPT ;  /* 0x000000ff0b00728c */ /* 0x000fc8000bf25070 */
[----:B------:R-:W-:Y:S02]  /*9a50*/  UISETP.LT.OR UP3, UPT, UR24, 0x80, UP1 ;  /* 0x000000801800788c */ /* 0x000fe40008f61670 */
[----:B------:R-:W-:Y:S01]  /*9a60*/  UISETP.GE.AND UP2, UPT, UR24, 0x100, UPT ;  /* 0x000001001800788c */ /* 0x000fe2000bf46270 */
[----:B--2---:R0:W-:Y:S01]  /*9a70*/  STS.U8 [R107+UR9+0x3b80], R101 ;  /* 0x003b80656b007988 */ /* 0x0041e20008000009 */
[----:B------:R1:W-:Y:S06]  /*9a80*/  MEMBAR.ALL.CTA ;  /* 0x0000000000007992 */ /* 0x0003ec0000008000 */
[----:B-1----:R-:W1:Y:S02]  /*9a90*/  FENCE.VIEW.ASYNC.S ;  /* 0x00000000000073c6 */ /* 0x002e640000000000 */
[----:B-1----:R-:W-:Y:S06]  /*9aa0*/  BAR.SYNC.DEFER_BLOCKING 0x0 ;  /* 0x0000000000007b1d */ /* 0x002fec0000010000 */
[----:B------:R-:W-:Y:S05]  /*9ab0*/  BRA.U UP3, `(.L_x_6) ;  /* 0x0000000103847547 */ /* 0x000fea000b800000 */
[----:B------:R-:W-:Y:S02]  /*9ac0*/  UIADD3 UR4, UPT, UPT, UR9, 0x2000, URZ ;  /* 0x0000200009047890 */ /* 0x000fe4000fffe0ff */
[----:B------:R-:W-:Y:S02]  /*9ad0*/  USHF.R.U32.HI UR14, URZ, 0x4, UR9 ;  /* 0x00000004ff0e7899 */ /* 0x000fe40008011609 */
[----:B------:R-:W-:Y:S02]  /*9ae0*/  USHF.R.U32.HI UR4, URZ, 0x4, UR4 ;  /* 0x00000004ff047899 */ /* 0x000fe40008011604 */
[----:B------:R-:W-:Y:S02]  /*9af0*/  USGXT.U32 UR14, UR14, 0xe ;  /* 0x0000000e0e0e789a */ /* 0x000fe40008000000 */
[----:B------:R-:W-:Y:S02]  /*9b00*/  USGXT.U32 UR16, UR4, 0xe ;  /* 0x0000000e0410789a */ /* 0x000fe40008000000 */
[----:B------:R-:W-:-:S02]  /*9b10*/  UIADD3 UR34, UP3, UPT, UR14, 0x80, URZ ;  /* 0x000000800e227890 */ /* 0x000fc4000ff7e0ff */
[----:B------:R-:W-:Y:S01]  /*9b20*/  UIADD3 UR32, UP4, UPT, UR16, 0x2, URZ ;  /* 0x0000000210207890 */ /* 0x000fe2000ff9e0ff */
[----:B------:R-:W-:Y:S01]  /*9b30*/  UMOV UR4, URZ ;  /* 0x000000ff00047c82 */ /* 0x000fe20008000000 */
[----:B------:R-:W-:Y:S01]  /*9b40*/  UMOV UR36, 0x0 ;  /* 0x0000000000247882 */ /* 0x000fe20000000000 */
[----:B------:R-:W-:Y:S02]  /*9b50*/  UIADD3.X UR35, UPT, UPT, UR4, -0x7fffbfe0, URZ, UP3, !UPT ;  /* 0x8000402004237890 */ /* 0x000fe40009ffe4ff */
[----:B------:R-:W-:Y:S02]  /*9b60*/  UIADD3.X UR33, UPT, UPT, UR4, 0x40004040, URZ, UP4, !UPT ;  /* 0x4000404004217890 */ /* 0x000fe4000a7fe4ff */
[----:B------:R-:W-:Y:S02]  /*9b70*/  UIADD3.64 UR18, UPT, UPT, UR34, 0x80, URZ ;  /* 0x0000008022127897 */ /* 0x000fe4000fffe0ff */
[----:B------:R-:W-:Y:S02]  /*9b80*/  UIADD3.64 UR26, UPT, UPT, UR32, 0x2, URZ ;  /* 0x00000002201a7897 */ /* 0x000fe4000fffe0ff */
[----:B------:R-:W-:-:S02]  /*9b90*/  UIADD3.64 UR28, UPT, UPT, UR34, 0x100, URZ ;  /* 0x00000100221c7897 */ /* 0x000fc4000fffe0ff */
[----:B------:R-:W-:Y:S01]  /*9ba0*/  UIADD3.64 UR30, UPT, UPT, UR32, 0x4, URZ ;  /* 0x00000004201e7897 */ /* 0x000fe2000fffe0ff */
[----:B------:R-:W-:Y:S01]  /*9bb0*/  UMOV UR37, 0x4108010 ;  /* 0x0410801000257882 */ /* 0x000fe20000000000 */
[----:B------:R-:W-:Y:S01]  /*9bc0*/  UMOV UR15, 0x80004020 ;  /* 0x80004020000f7882 */ /* 0x000fe20000000000 */
[----:B------:R-:W-:Y:S01]  /*9bd0*/  UMOV UR17, 0x40004040 ;  /* 0x4000404000117882 */ /* 0x000fe20000000000 */
[----:B------:R-:W-:Y:S01]  /*9be0*/  UMOV UR38, 0x0 ;  /* 0x0000000000267882 */ /* 0x000fe20000000000 */
[----:B------:R-:W-:Y:S01]  /*9bf0*/  UMOV UR39, 0x4108010 ;  /* 0x0410801000277882 */ /* 0x000fe20000000000 */
[----:B------:R-:W-:Y:S01]  /*9c00*/  UMOV UR40, 0x0 ;  /* 0x0000000000287882 */ /* 0x000fe20000000000 */
[----:B------:R-:W-:Y:S01]  /*9c10*/  UMOV UR41, 0x4108010 ;  /* 0x0410801000297882 */ /* 0x000fe20000000000 */
[----:B------:R-:W-:Y:S01]  /*9c20*/  UMOV UR4, UR6 ;  /* 0x0000000600047c82 */ /* 0x000fe20008000000 */
[----:B------:R-:W-:Y:S01]  /*9c30*/  UMOV UR5, URZ ;  /* 0x000000ff00057c82 */ /* 0x000fe20008000000 */
[----:B------:R1:W-:Y:S01]  /*9c40*/  UTCQMMA gdesc[UR14], gdesc[UR16], tmem[UR8], tmem[UR36], idesc[UR37], !UPT ;  /* 0x00ff24100e0075ea */ /* 0x0003e2000f800308 */
[----:B------:R-:W-:Y:S01]  /*9c50*/  UMOV UR42, 0x0 ;  /* 0x00000000002a7882 */ /* 0x000fe20000000000 */
[----:B------:R-:W-:Y:S01]  /*9c60*/  UMOV UR43, 0x4108010 ;  /* 0x04108010002b7882 */ /* 0x000fe20000000000 */
[----:B------:R1:W-:Y:S01]  /*9c70*/  UTCQMMA gdesc[UR34], gdesc[UR32], tmem[UR8], tmem[UR38], idesc[UR39], UPT ;  /* 0x00ff2620220075ea */ /* 0x0003e2000b800308 */
[----:B------:R-:W-:Y:S01]  /*9c80*/  UMOV UR4, UR4 ;  /* 0x0000000400047c82 */ /* 0x000fe20008000000 */
[----:B------:R1:W-:Y:S01]  /*9c90*/  UTCQMMA gdesc[UR18], gdesc[UR26], tmem[UR8], tmem[UR40], idesc[UR41], UPT ;  /* 0x00ff281a120075ea */ /* 0x0003e2000b800308 */
[----:B------:R1:W-:Y:S01]  /*9ca0*/  UTCQMMA gdesc[UR28], gdesc[UR30], tmem[UR8], tmem[UR42], idesc[UR43], UPT ;  /* 0x00ff2a1e1c0075ea */ /* 0x0003e2000b800308 */
[----:B------:R1:W-:Y:S01]  /*9cb0*/  UTCBAR [UR4], URZ ;  /* 0x000000ff040073e9 */ /* 0x0003e200080000ff */
[----:B------:R-:W-:Y:S01]  /*9cc0*/  NOP ;  /* 0x0000000000007918 */ /* 0x000fe20000000000 */
.L_x_6:
[----:B-1----:R-:W-:Y:S01]  /*9cd0*/  UMOV UR4, URZ ;  /* 0x000000ff00047c82 */ /* 0x002fe20008000000 */
[----:B------:R-:W-:Y:S05]  /*9ce0*/  BRA.U !UP2, `(.L_x_7) ;  /* 0x0000005d0a847547 */ /* 0x000fea000b800000 */
[----:B------:R-:W-:Y:S01]  /*9cf0*/  USHF.L.U32 UR11, UR12, 0x7, URZ ;  /* 0x000000070c0b7899 */ /* 0x000fe200080006ff */
[----:B0-----:R-:W-:Y:S01]  /*9d00*/  IMAD.MOV.U32 R101, RZ, RZ, RZ ;  /* 0x000000ffff657224 */ /* 0x001fe200078e00ff */
[----:B------:R-:W-:Y:S02]  /*9d10*/  USHF.L.U32 UR18, UR13, 0x7, URZ ;  /* 0x000000070d127899 */ /* 0x000fe400080006ff */
[----:B------:R-:W-:Y:S02]  /*9d20*/  USHF.R.S32.HI UR7, URZ, 0x1f, UR24 ;  /* 0x0000001fff077899 */ /* 0x000fe40008011418 */
[----:B------:R-:W-:Y:S02]  /*9d30*/  UIADD3 UR12, UPT, UPT, UR9, 0x4000, URZ ;  /* 0x00004000090c7890 */ /* 0x000fe4000fffe0ff */
[----:B------:R-:W-:Y:S02]  /*9d40*/  UIADD3 UR13, UPT, UPT, UR9, 0x6000, URZ ;  /* 0x00006000090d7890 */ /* 0x000fe4000fffe0ff */
[----:B------:R-:W-:-:S02]  /*9d50*/  ULEA.HI UR7, UR7, UR24, URZ, 0x7 ;  /* 0x0000001807077291 */ /* 0x000fc4000f8f38ff */
[----:B------:R-:W-:Y:S02]  /*9d60*/  USHF.R.U32.HI UR12, URZ, 0x4, UR12 ;  /* 0x00000004ff0c7899 */ /* 0x000fe4000801160c */
[----:B------:R-:W-:Y:S02]  /*9d70*/  USHF.R.U32.HI UR13, URZ, 0x4, UR13 ;  /* 0x00000004ff0d7899 */ /* 0x000fe4000801160d */
[----:B------:R-:W-:Y:S02]  /*9d80*/  USHF.R.S32.HI UR7, URZ, 0x7, UR7 ;  /* 0x00000007ff077899 */ /* 0x000fe40008011407 */
[----:B------:R-:W-:Y:S02]  /*9d90*/  USGXT.U32 UR12, UR12, 0xe ;  /* 0x0000000e0c0c789a */ /* 0x000fe40008000000 */
[----:B------:R-:W-:Y:S02]  /*9da0*/  USGXT.U32 UR14, UR13, 0xe ;  /* 0x0000000e0d0e789a */ /* 0x000fe40008000000 */
[----:B------:R-:W-:-:S02]  /*9db0*/  UIADD3 UR26, UP2, UPT, UR12, 0x80, URZ ;  /* 0x000000800c1a7890 */ /* 0x000fc4000ff5e0ff */
[----:B------:R-:W-:Y:S02]  /*9dc0*/  UISETP.LT.AND UP4, UPT, UR7, 0x2, UPT ;  /* 0x000000020700788c */ /* 0x000fe4000bf81270 */
[----:B------:R-:W-:Y:S01]  /*9dd0*/  UIADD3 UR28, UP3, UPT, UR14, 0x2, URZ ;  /* 0x000000020e1c7890 */ /* 0x000fe2000ff7e0ff */
[----:B------:R-:W-:Y:S01]  /*9de0*/  UMOV UR4, URZ ;  /* 0x000000ff00047c82 */ /* 0x000fe20008000000 */
[----:B------:R-:W-:Y:S01]  /*9df0*/  UMOV UR5, URZ ;  /* 0x000000ff00057c82 */ /* 0x000fe20008000000 */
[----:B------:R-:W-:Y:S02]  /*9e00*/  UIADD3.X UR27, UPT, UPT, UR4, -0x7fffbfe0, URZ, UP2, !UPT ;  /* 0x80004020041b7890 */ /* 0x000fe400097fe4ff */
[----:B------:R-:W-:Y:S02]  /*9e10*/  USEL UR7, UR7, 0x2, !UP4 ;  /* 0x0000000207077887 */ /* 0x000fe4000e000000 */
[----:B------:R-:W-:Y:S02]  /*9e20*/  UIADD3.X UR29, UPT, UPT, UR5, 0x40004040, URZ, UP3, !UPT ;  /* 0x40004040051d7890 */ /* 0x000fe40009ffe4ff */
[----:B------:R-:W-:-:S02]  /*9e30*/  UIADD3 UR22, UPT, UPT, UR22, -0x80, URZ ;  /* 0xffffff8016167890 */ /* 0x000fc4000fffe0ff */
[----:B------:R-:W-:Y:S02]  /*9e40*/  USHF.R.S32.HI UR25, URZ, 0x1f, UR11 ;  /* 0x0000001fff197899 */ /* 0x000fe4000801140b */
[----:B------:R-:W-:Y:S02]  /*9e50*/  USHF.R.S32.HI UR38, URZ, 0x1f, UR18 ;  /* 0x0000001fff267899 */ /* 0x000fe40008011412 */
[----:B------:R-:W-:Y:S02]  /*9e60*/  UIADD3 UR19, UPT, UPT, UR7, -0x1, URZ ;  /* 0xffffffff07137890 */ /* 0x000fe4000fffe0ff */
[----:B------:R-:W-:Y:S02]  /*9e70*/  UIADD3.64 UR30, UPT, UPT, UR26, 0x80, URZ ;  /* 0x000000801a1e7897 */ /* 0x000fe4000fffe0ff */
[----:B------:R-:W-:Y:S02]  /*9e80*/  UIADD3.64 UR32, UPT, UPT, UR28, 0x2, URZ ;  /* 0x000000021c207897 */ /* 0x000fe4000fffe0ff */
[----:B------:R-:W-:-:S02]  /*9e90*/  UIADD3.64 UR34, UPT, UPT, UR26, 0x100, URZ ;  /* 0x000001001a227897 */ /* 0x000fc4000fffe0ff */
[----:B------:R-:W-:Y:S01]  /*9ea0*/  UIADD3.64 UR36, UPT, UPT, UR28, 0x4, URZ ;  /* 0x000000041c247897 */ /* 0x000fe2000fffe0ff */
[----:B------:R-:W-:-:S11]  /*9eb0*/  UMOV UR23, 0x1 ;  /* 0x0000000100177882 */ /* 0x000fd60000000000 */
.L_x_10:
[----:B------:R-:W2:Y:S04]  /*9ec0*/  LDL.LU R114, [R1+0x120] ;  /* 0x0001200001727983 */ /* 0x000ea80000300800 */
[----:B------:R-:W3:Y:S04]  /*9ed0*/  LDL.LU R113, [R1+0x118] ;  /* 0x0001180001717983 */ /* 0x000ee80000300800 */
[----:B------:R-:W4:Y:S04]  /*9ee0*/  LDL.LU R112, [R1+0x110] ;  /* 0x0001100001707983 */ /* 0x000f280000300800 */
[----:B------:R-:W4:Y:S04]  /*9ef0*/  LDL.LU R111, [R1+0x108] ;  /* 0x00010800016f7983 */ /* 0x000f280000300800 */
[----:B------:R-:W4:Y:S04]  /*9f00*/  LDL.LU R110, [R1+0x100] ;  /* 0x00010000016e7983 */ /* 0x000f280000300800 */
[----:B------:R-:W4:Y:S04]  /*9f10*/  LDL.LU R109, [R1+0x11c] ;  /* 0x00011c00016d7983 */ /* 0x000f280000300800 */
[----:B------:R-:W4:Y:S04]  /*9f20*/  LDL.LU R108, [R1+0xf8] ;  /* 0x0000f800016c7983 */ /* 0x000f280000300800 */
[----:B------:R-:W4:Y:S01]  /*9f30*/  LDL.LU R104, [R1+0x114] ;  /* 0x0001140001687983 */ /* 0x000f220000300800 */
[----:B------:R-:W0:Y:S03]  /*9f40*/  S2R R103, SR_TID.X ;  /* 0x0000000000677919 */ /* 0x000e260000002100 */
[----:B------:R-:W4:Y:S04]  /*9f50*/  LDL.LU R107, [R1+0xf0] ;  /* 0x0000f000016b7983 */ /* 0x000f280000300800 */
[----:B------:R-:W4:Y:S04]  /*9f60*/  LDL.LU R106, [R1+0x10c] ;  /* 0x00010c00016a7983 */ /* 0x000f280000300800 */
[----:B------:R-:W4:Y:S01]  /*9f70*/  LDL.LU R105, [R1+0xe8] ;  /* 0x0000e80001697983 */ /* 0x000f220000300800 */
[----:B------:R-:W-:Y:S01]  /*9f80*/  IMAD.U32 R101, R101, -0x80000000, RZ ;  /* 0x8000000065657824 */ /* 0x000fe200078e00ff */
[----:B0-----:R-:W-:-:S04]  /*9f90*/  SHF.R.U32.HI R102, RZ, 0x6, R103 ;  /* 0x00000006ff667819 */ /* 0x001fc80000011667 */
[----:B------:R-:W-:-:S04]  /*9fa0*/  SGXT.U32 R102, R102, 0x1 ;  /* 0x000000016666781a */ /* 0x000fc80000000000 */
[----:B------:R-:W-:Y:S02]  /*9fb0*/  ISETP.GE.AND P0, PT, R102, UR22, PT ;  /* 0x0000001666007c0c */ /* 0x000fe4000bf06270 */
[----:B--2---:R-:W-:Y:S02]  /*9fc0*/  IADD3 R114, P6, PT, R114, UR18, RZ ;  /* 0x0000001272727c10 */ /* 0x004fe4000ffde0ff */
[----:B---3--:R-:W-:-:S03]  /*9fd0*/  IADD3 R113, P2, PT, R113, UR18, RZ ;  /* 0x0000001271717c10 */ /* 0x008fc6000ff5e0ff */
[----:B------:R-:W-:Y:S01]  /*9fe0*/  STL [R1+0x120], R114 ;  /* 0x0001207201007387 */ /* 0x000fe20000100800 */
[----:B----4-:R-:W-:-:S03]  /*9ff0*/  IADD3 R112, P3, PT, R112, UR18, RZ ;  /* 0x0000001270707c10 */ /* 0x010fc6000ff7e0ff */
[----:B------:R-:W-:Y:S01]  /*a000*/  STL [R1+0x118], R113 ;  /* 0x0001187101007387 */ /* 0x000fe20000100800 */
[----:B------:R-:W-:-:S03]  /*a010*/  IADD3 R111, P4, PT, R111, UR18, RZ ;  /* 0x000000126f6f7c10 */ /* 0x000fc6000ff9e0ff */
[----:B------:R-:W-:Y:S01]  /*a020*/  STL [R1+0x110], R112 ;  /* 0x0001107001007387 */ /* 0x000fe20000100800 */
[----:B------:R-:W-:-:S03]  /*a030*/  IADD3 R110, P5, PT, R110, UR18, RZ ;  /* 0x000000126e6e7c10 */ /* 0x000fc6000ffbe0ff */
[----:B------:R-:W-:Y:S01]  /*a040*/  STL [R1+0x108], R111 ;  /* 0x0001086f01007387 */ /* 0x000fe20000100800 */
[----:B------:R-:W-:-:S03]  /*a050*/  IADD3.X R109, PT, PT, R109, UR38, RZ, P6, !PT ;  /* 0x000000266d6d7c10 */ /* 0x000fc6000b7fe4ff */
[----:B------:R-:W-:Y:S01]  /*a060*/  STL [R1+0x100], R110 ;  /* 0x0001006e01007387 */ /* 0x000fe20000100800 */
[----:B------:R-:W-:Y:S02]  /*a070*/  IADD3 R108, P6, PT, R108, UR18, RZ ;  /* 0x000000126c6c7c10 */ /* 0x000fe4000ffde0ff */
[----:B------:R-:W-:-:S05]  /*a080*/  IADD3.X R104, PT, PT, R104, UR38, RZ, P2, !PT ;  /* 0x0000002668687c10 */ /* 0x000fca00097fe4ff */
[----:B------:R0:W-:Y:S04]  /*a090*/  STL [R1+0x114], R104 ;  /* 0x0001146801007387 */ /* 0x0001e80000100800 */
[----:B------:R-:W-:Y:S04]  /*a0a0*/  STL [R1+0x11c], R109 ;  /* 0x00011c6d01007387 */ /* 0x000fe80000100800 */
[----:B0-----:R-:W2:Y:S01]  /*a0b0*/  LDL.LU R104, [R1+0x104] ;  /* 0x0001040001687983 */ /* 0x001ea20000300800 */
[----:B------:R-:W-:Y:S02]  /*a0c0*/  IADD3.X R106, PT, PT, R106, UR38, RZ, P3, !PT ;  /* 0x000000266a6a7c10 */ /* 0x000fe40009ffe4ff */
[----:B------:R-:W-:Y:S01]  /*a0d0*/  IADD3 R107, P2, PT, R107, UR18, RZ ;  /* 0x000000126b6b7c10 */ /* 0x000fe2000ff5e0ff */
[----:B------:R-:W-:Y:S04]  /*a0e0*/  STL [R1+0xf8], R108 ;  /* 0x0000f86c01007387 */ /* 0x000fe80000100800 */
[----:B------:R-:W3:Y:S01]  /*a0f0*/  LDL.LU R102, [R1+0xe0] ;  /* 0x0000e00001667983 */ /* 0x000ee20000300800 */
[----:B------:R-:W-:-:S03]  /*a100*/  IADD3 R105, P3, PT, R105, UR18, RZ ;  /* 0x0000001269697c10 */ /* 0x000fc6000ff7e0ff */
[----:B------:R0:W-:Y:S04]  /*a110*/  STL [R1+0x10c], R106 ;  /* 0x00010c6a01007387 */ /* 0x0001e80000100800 */
[----:B------:R1:W-:Y:S04]  /*a120*/  STL [R1+0xf0], R107 ;  /* 0x0000f06b01007387 */ /* 0x0003e80000100800 */
[----:B0-----:R-:W4:Y:S04]  /*a130*/  LDL.LU R106, [R1+0xfc] ;  /* 0x0000fc00016a7983 */ /* 0x001f280000300800 */
[----:B------:R-:W4:Y:S04]  /*a140*/  LDL.LU R130, [R1+0xd8] ;  /* 0x0000d80001827983 */ /* 0x000f280000300800 */
[----:B------:R-:W4:Y:S04]  /*a150*/  LDL.LU R129, [R1+0xf4] ;  /* 0x0000f40001817983 */ /* 0x000f280000300800 */
[----:B------:R-:W4:Y:S04]  /*a160*/  LDL.LU R128, [R1+0xd0] ;  /* 0x0000d00001807983 */ /* 0x000f280000300800 */
[----:B------:R0:W-:Y:S04]  /*a170*/  STL [R1+0xe8], R105 ;  /* 0x0000e86901007387 */ /* 0x0001e80000100800 */
[----:B------:R-:W4:Y:S04]  /*a180*/  LDL.LU R127, [R1+0xec] ;  /* 0x0000ec00017f7983 */ /* 0x000f280000300800 */
        /* <DEDUP_REMOVED lines=19> */
[----:B-1----:R-:W4:Y:S04]  /*a2c0*/  LDL.LU R107, [R1+0x9c] ;  /* 0x00009c00016b7983 */ /* 0x002f280000300800 */
[----:B0-----:R-:W4:Y:S01]  /*a2d0*/  LDL.LU R105, [R1+0x78] ;  /* 0x0000780001697983 */ /* 0x001f220000300800 */
[----:B--2---:R-:W-:-:S05]  /*a2e0*/  IADD3.X R104, PT, PT, R104, UR38, RZ, P4, !PT ;  /* 0x0000002668687c10 */ /* 0x004fca000a7fe4ff */
[----:B------:R0:W-:Y:S01]  /*a2f0*/  STL [R1+0x104], R104 ;  /* 0x0001046801007387 */ /* 0x0001e20000100800 */
[----:B---3--:R-:W-:-:S03]  /*a300*/  IADD3 R102, P4, PT, R102, UR18, RZ ;  /* 0x0000001266667c10 */ /* 0x008fc6000ff9e0ff */
[----:B0-----:R-:W2:Y:S04]  /*a310*/  LDL.LU R104, [R1+0x94] ;  /* 0x0000940001687983 */ /* 0x001ea80000300800 */
[----:B------:R0:W-:Y:S04]  /*a320*/  STL [R1+0xe0], R102 ;  /* 0x0000e06601007387 */ /* 0x0001e80000100800 */
[----:B0-----:R-:W3:Y:S01]  /*a330*/  LDL.LU R102, [R1+0x70] ;  /* 0x0000700001667983 */ /* 0x001ee20000300800 */
[----:B----4-:R-:W-:Y:S02]  /*a340*/  IADD3.X R106, PT, PT, R106, UR38, RZ, P5, !PT ;  /* 0x000000266a6a7c10 */ /* 0x010fe4000affe4ff */
[----:B------:R-:W-:-:S02]  /*a350*/  IADD3 R130, P5, PT, R130, UR18, RZ ;  /* 0x0000001282827c10 */ /* 0x000fc4000ffbe0ff */
[----:B------:R-:W-:Y:S01]  /*a360*/  IADD3.X R129, PT, PT, R129, UR38, RZ, P6, !PT ;  /* 0x0000002681817c10 */ /* 0x000fe2000b7fe4ff */
[----:B------:R0:W-:Y:S01]  /*a370*/  STL [R1+0xfc], R106 ;  /* 0x0000fc6a01007387 */ /* 0x0001e20000100800 */
[----:B------:R-:W-:Y:S02]  /*a380*/  IADD3 R128, P6, PT, R128, UR18, RZ ;  /* 0x0000001280807c10 */ /* 0x000fe4000ffde0ff */
[----:B------:R-:W-:Y:S01]  /*a390*/  IADD3.X R127, PT, PT, R127, UR38, RZ, P2, !PT ;  /* 0x000000267f7f7c10 */ /* 0x000fe200097fe4ff */
[----:B0-----:R-:W4:Y:S01]  /*a3a0*/  LDL.LU R106, [R1+0x8c] ;  /* 0x00008c00016a7983 */ /* 0x001f220000300800 */
[----:B------:R-:W-:-:S03]  /*a3b0*/  IADD3 R126, P2, PT, R126, UR18, RZ ;  /* 0x000000127e7e7c10 */ /* 0x000fc6000ff5e0ff */
[----:B------:R-:W-:Y:S01]  /*a3c0*/  STL [R1+0xd8], R130 ;  /* 0x0000d88201007387 */ /* 0x000fe20000100800 */
[----:B------:R-:W-:-:S03]  /*a3d0*/  IADD3.X R125, PT, PT, R125, UR38, RZ, P3, !PT ;  /* 0x000000267d7d7c10 */ /* 0x000fc60009ffe4ff */
[----:B------:R-:W-:Y:S01]  /*a3e0*/  STL [R1+0xf4], R129 ;  /* 0x0000f48101007387 */ /* 0x000fe20000100800 */
        /* <DEDUP_REMOVED lines=37> */
[----:B------:R-:W-:Y:S04]  /*a640*/  STL [R1+0x88], R110 ;  /* 0x0000886e01007387 */ /* 0x000fe80000100800 */
[----:B------:R-:W-:Y:S04]  /*a650*/  STL [R1+0xa4], R109 ;  /* 0x0000a46d01007387 */ /* 0x000fe80000100800 */
[----:B------:R0:W-:Y:S04]  /*a660*/  STL [R1+0x78], R105 ;  /* 0x0000786901007387 */ /* 0x0001e80000100800 */
[----:B------:R-:W-:Y:S04]  /*a670*/  STL [R1+0x80], R108 ;  /* 0x0000806c01007387 */ /* 0x000fe80000100800 */
[----:B0-----:R-:W4:Y:S04]  /*a680*/  LDL.LU R105, [R1+0x68] ;  /* 0x0000680001697983 */ /* 0x001f280000300800 */
[----:B------:R-:W-:Y:S01]  /*a690*/  STL [R1+0x9c], R107 ;  /* 0x00009c6b01007387 */ /* 0x000fe20000100800 */
[----:B--2---:R-:W-:-:S05]  /*a6a0*/  IADD3.X R104, PT, PT, R104, UR38, RZ, P3, !PT ;  /* 0x0000002668687c10 */ /* 0x004fca0009ffe4ff */
[----:B------:R0:W-:Y:S01]  /*a6b0*/  STL [R1+0x94], R104 ;  /* 0x0000946801007387 */ /* 0x0001e20000100800 */
[----:B---3--:R-:W-:-:S03]  /*a6c0*/  IADD3 R102, P3, PT, R102, UR18, RZ ;  /* 0x0000001266667c10 */ /* 0x008fc6000ff7e0ff */
[----:B0-----:R-:W2:Y:S04]  /*a6d0*/  LDL.LU R104, [R1+0x84] ;  /* 0x0000840001687983 */ /* 0x001ea80000300800 */
[----:B------:R0:W-:Y:S04]  /*a6e0*/  STL [R1+0x70], R102 ;  /* 0x0000706601007387 */ /* 0x0001e80000100800 */
[----:B0-----:R-:W3:Y:S01]  /*a6f0*/  LDL.LU R102, [R1+0x60] ;  /* 0x0000600001667983 */ /* 0x001ee20000300800 */
[----:B----4-:R-:W-:-:S03]  /*a700*/  IADD3.X R106, PT, PT, R106, UR38, RZ, P4, !PT ;  /* 0x000000266a6a7c10 */ /* 0x010fc6000a7fe4ff */
        /* <DEDUP_REMOVED lines=24> */
[----:B------:R-:W4:Y:S01]  /*a890*/  LDL.LU R107, [R1] ;  /* 0x00000000016b7983 */ /* 0x000f220000300800 */
[----:B------:R-:W-:-:S03]  /*a8a0*/  IADD3 R105, P4, PT, R105, UR18, RZ ;  /* 0x0000001269697c10 */ /* 0x000fc6000ff9e0ff */
[----:B0-----:R-:W4:Y:S04]  /*a8b0*/  LDL.LU R106, [R1+0x1c] ;  /* 0x00001c00016a7983 */ /* 0x001f280000300800 */
[----:B------:R0:W-:Y:S04]  /*a8c0*/  STL [R1+0x68], R105 ;  /* 0x0000686901007387 */ /* 0x0001e80000100800 */
        /* <DEDUP_REMOVED lines=10> */
[----:B------:R-:W-:Y:S01]  /*a970*/  STL [R1+0x7c], R130 ;  /* 0x00007c8201007387 */ /* 0x000fe20000100800 */
[----:B------:R-:W-:Y:S02]  /*a980*/  IADD3 R127, P2, PT, R127, UR18, RZ ;  /* 0x000000127f7f7c10 */ /* 0x000fe4000ff5e0ff */
[----:B------:R-:W-:Y:S01]  /*a990*/  IADD3.X R126, PT, PT, R126, UR38, RZ, P3, !PT ;  /* 0x000000267e7e7c10 */ /* 0x000fe20009ffe4ff */
        /* <DEDUP_REMOVED lines=43> */
[----:B------:R0:W-:Y:S04]  /*ac50*/  STL [R1], R107 ;  /* 0x0000006b01007387 */ /* 0x0001e80000100800 */
[----:B------:R1:W-:Y:S01]  /*ac60*/  STL [R1+0x1c], R106 ;  /* 0x00001c6a01007387 */ /* 0x0003e20000100800 */
[----:B------:R-:W-:Y:S02]  /*ac70*/  IADD3.X R105, PT, PT, R105, UR38, RZ, P4, !PT ;  /* 0x0000002669697c10 */ /* 0x000fe4000a7fe4ff */
[----:B--2---:R-:W-:-:S03]  /*ac80*/  IADD3.X R104, PT, PT, R104, UR38, RZ, P5, !PT ;  /* 0x0000002668687c10 */ /* 0x004fc6000affe4ff */
[----:B------:R2:W-:Y:S01]  /*ac90*/  STL [R1+0x14], R105 ;  /* 0x0000146901007387 */ /* 0x0005e20000100800 */
[----:B------:R-:W-:Y:S02]  /*aca0*/  IADD3 R247, P5, PT, R247, UR18, RZ ;  /* 0x00000012f7f77c10 */ /* 0x000fe4000ffbe0ff */
[----:B---3--:R-:W-:Y:S01]  /*acb0*/  IADD3.X R102, PT, PT, R102, UR38, RZ, P6, !PT ;  /* 0x0000002666667c10 */ /* 0x008fe2000b7fe4ff */
[----:B0-----:R-:W3:Y:S01]  /*acc0*/  LDL.LU R107, [R1+0x134] ;  /* 0x00013400016b7983 */ /* 0x001ee20000300800 */
[----:B------:R-:W-:Y:S02]  /*acd0*/  IADD3.X R250, PT, PT, R250, UR38, RZ, P3, !PT ;  /* 0x00000026fafa7c10 */ /* 0x000fe40009ffe4ff */
[----:B------:R-:W-:Y:S01]  /*ace0*/  IADD3 R249, P4, PT, R249, UR18, RZ ;  /* 0x00000012f9f97c10 */ /* 0x000fe2000ff9e0ff */
[----:B------:R0:W-:Y:S04]  /*acf0*/  STL [R1+0xc], R104 ;  /* 0x00000c6801007387 */ /* 0x0001e80000100800 */
[----:B-1----:R-:W4:Y:S04]  /*ad00*/  LDL.LU R106, [R1+0x12c] ;  /* 0x00012c00016a7983 */ /* 0x002f280000300800 */
[----:B--2---:R-:W2:Y:S04]  /*ad10*/  LDL.LU R105, [R1+0x124] ;  /* 0x0001240001697983 */ /* 0x004ea80000300800 */
[----:B------:R1:W-:Y:S04]  /*ad20*/  STL [R1+0x4], R102 ;  /* 0x0000046601007387 */ /* 0x0003e80000100800 */
[----:B0-----:R-:W2:Y:S04]  /*ad30*/  LDL.LU R104, [R1+0x130] ;  /* 0x0001300001687983 */ /* 0x001ea80000300800 */
[----:B-1----:R-:W4:Y:S01]  /*ad40*/  LDL.LU R102, [R1+0x128] ;  /* 0x0001280001667983 */ /* 0x002f220000300800 */
[----:B------:R-:W-:-:S02]  /*ad50*/  IADD3.X R246, PT, PT, R246, UR38, RZ, P5, !PT ;  /* 0x00000026f6f67c10 */ /* 0x000fc4000affe4ff */
[----:B------:R-:W-:-:S04]  /*ad60*/  IADD3 R236, P5, PT, R236, UR18, RZ ;  /* 0x00000012ecec7c10 */ /* 0x000fc8000ffbe0ff */
[----:B------:R-:W-:Y:S02]  /*ad70*/  IADD3.X R235, PT, PT, R235, UR38, RZ, P5, !PT ;  /* 0x00000026ebeb7c10 */ /* 0x000fe4000affe4ff */
[----:B------:R-:W-:-:S04]  /*ad80*/  IADD3 R226, P5, PT, R226, UR18, RZ ;  /* 0x00000012e2e27c10 */ /* 0x000fc8000ffbe0ff */
[----:B------:R-:W-:Y:S02]  /*ad90*/  IADD3.X R225, PT, PT, R225, UR38, RZ, P5, !PT ;  /* 0x00000026e1e17c10 */ /* 0x000fe4000affe4ff */
[----:B------:R-:W-:-:S04]  /*ada0*/  IADD3 R216, P5, PT, R216, UR18, RZ ;  /* 0x00000012d8d87c10 */ /* 0x000fc8000ffbe0ff */
[----:B------:R-:W-:Y:S02]  /*adb0*/  IADD3.X R215, PT, PT, R215, UR38, RZ, P5, !PT ;  /* 0x00000026d7d77c10 */ /* 0x000fe4000affe4ff */
[----:B------:R-:W-:-:S04]  /*adc0*/  IADD3 R206, P5, PT, R206, UR18, RZ ;  /* 0x00000012cece7c10 */ /* 0x000fc8000ffbe0ff */
[----:B------:R-:W-:Y:S02]  /*add0*/  IADD3.X R205, PT, PT, R205, UR38, RZ, P5, !PT ;  /* 0x00000026cdcd7c10 */ /* 0x000fe4000affe4ff */
[----:B------:R-:W-:Y:S02]  /*ade0*/  IADD3 R245, P6, PT, R245, UR18, RZ ;  /* 0x00000012f5f57c10 */ /* 0x000fe4000ffde0ff */
[----:B------:R-:W-:Y:S02]  /*adf0*/  IADD3 R241, P3, PT, R241, UR18, RZ ;  /* 0x00000012f1f17c10 */ /* 0x000fe4000ff7e0ff */
[----:B------:R-:W-:Y:S02]  /*ae00*/  IADD3.X R252, PT, PT, R252, UR38, RZ, P2, !PT ;  /* 0x00000026fcfc7c10 */ /* 0x000fe400097fe4ff */
[----:B------:R-:W-:Y:S02]  /*ae10*/  IADD3 R243, P2, PT, R243, UR18, RZ ;  /* 0x00000012f3f37c10 */ /* 0x000fe4000ff5e0ff */
[----:B------:R-:W-:-:S02]  /*ae20*/  IADD3.X R248, PT, PT, R248, UR38, RZ, P4, !PT ;  /* 0x00000026f8f87c10 */ /* 0x000fc4000a7fe4ff */
[----:B------:R-:W-:Y:S02]  /*ae30*/  IADD3.X R244, PT, PT, R244, UR38, RZ, P6, !PT ;  /* 0x00000026f4f47c10 */ /* 0x000fe4000b7fe4ff */
[----:B------:R-:W-:Y:S02]  /*ae40*/  IADD3.X R240, PT, PT, R240, UR38, RZ, P3, !PT ;  /* 0x00000026f0f07c10 */ /* 0x000fe40009ffe4ff */
[----:B------:R-:W-:Y:S02]  /*ae50*/  IADD3 R239, P4, PT, R239, UR18, RZ ;  /* 0x00000012efef7c10 */ /* 0x000fe4000ff9e0ff */
[----:B------:R-:W-:Y:S02]  /*ae60*/  IADD3 R234, P6, PT, R234, UR18, RZ ;  /* 0x00000012eaea7c10 */ /* 0x000fe4000ffde0ff */
[----:B------:R-:W-:Y:S02]  /*ae70*/  IADD3 R230, P3, PT, R230, UR18, RZ ;  /* 0x00000012e6e67c10 */ /* 0x000fe4000ff7e0ff */
[----:B------:R-:W-:-:S02]  /*ae80*/  IADD3.X R242, PT, PT, R242, UR38, RZ, P2, !PT ;  /* 0x00000026f2f27c10 */ /* 0x000fc400097fe4ff */
[----:B------:R-:W-:Y:S02]  /*ae90*/  IADD3 R232, P2, PT, R232, UR18, RZ ;  /* 0x00000012e8e87c10 */ /* 0x000fe4000ff5e0ff */
[----:B------:R-:W-:Y:S02]  /*aea0*/  IADD3.X R237, PT, PT, R237, UR38, RZ, P4, !PT ;  /* 0x00000026eded7c10 */ /* 0x000fe4000a7fe4ff */
[----:B------:R-:W-:Y:S02]  /*aeb0*/  IADD3.X R233, PT, PT, R233, UR38, RZ, P6, !PT ;  /* 0x00000026e9e97c10 */ /* 0x000fe4000b7fe4ff */
[----:B------:R-:W-:Y:S02]  /*aec0*/  IADD3.X R229, PT, PT, R229, UR38, RZ, P3, !PT ;  /* 0x00000026e5e57c10 */ /* 0x000fe40009ffe4ff */
[----:B------:R-:W-:Y:S02]  /*aed0*/  IADD3 R228, P4, PT, R228, UR18, RZ ;  /* 0x00000012e4e47c10 */ /* 0x000fe4000ff9e0ff */
[----:B------:R-:W-:-:S02]  /*aee0*/  IADD3 R224, P6, PT, R224, UR18, RZ ;  /* 0x00000012e0e07c10 */ /* 0x000fc4000ffde0ff */
[----:B------:R-:W-:Y:S02]  /*aef0*/  IADD3 R220, P3, PT, R220, UR18, RZ ;  /* 0x00000012dcdc7c10 */ /* 0x000fe4000ff7e0ff */
[----:B------:R-:W-:Y:S02]  /*af00*/  IADD3.X R231, PT, PT, R231, UR38, RZ, P2, !PT ;  /* 0x00000026e7e77c10 */ /* 0x000fe400097fe4ff */
[----:B------:R-:W-:Y:S02]  /*af10*/  IADD3 R222, P2, PT, R222, UR18, RZ ;  /* 0x00000012dede7c10 */ /* 0x000fe4000ff5e0ff */
[----:B------:R-:W-:Y:S02]  /*af20*/  IADD3.X R227, PT, PT, R227, UR38, RZ, P4, !PT ;  /* 0x00000026e3e37c10 */ /* 0x000fe4000a7fe4ff */
[----:B------:R-:W-:Y:S02]  /*af30*/  IADD3.X R223, PT, PT, R223, UR38, RZ, P6, !PT ;  /* 0x00000026dfdf7c10 */ /* 0x000fe4000b7fe4ff */
[----:B------:R-:W-:-:S02]  /*af40*/  IADD3.X R219, PT, PT, R219, UR38, RZ, P3, !PT ;  /* 0x00000026dbdb7c10 */ /* 0x000fc40009ffe4ff */
[----:B------:R-:W-:Y:S02]  /*af50*/  IADD3 R218, P4, PT, R218, UR18, RZ ;  /* 0x00000012dada7c10 */ /* 0x000fe4000ff9e0ff */
        /* <DEDUP_REMOVED lines=17> */
[----:B------:R-:W-:Y:S02]  /*b070*/  IADD3.X R201, PT, PT, R201, UR38, RZ, P2, !PT ;  /* 0x00000026c9c97c10 */ /* 0x000fe400097fe4ff */
[----:B------:R-:W-:Y:S02]  /*b080*/  IADD3.X R197, PT, PT, R197, UR38, RZ, P4, !PT ;  /* 0x00000026c5c57c10 */ /* 0x000fe4000a7fe4ff */
[----:B------:R-:W-:Y:S02]  /*b090*/  IADD3.X R194, PT, PT, R194, UR25, RZ, P3, !PT ;  /* 0x00000019c2c27c10 */ /* 0x000fe40009ffe4ff */
[----:B------:R-:W-:Y:S02]  /*b0a0*/  IADD3 R193, P4, PT, R193, UR11, RZ ;  /* 0x0000000bc1c17c10 */ /* 0x000fe4000ff9e0ff */
[----:B------:R-:W-:Y:S02]  /*b0b0*/  IADD3 R182, P3, PT, R182, UR11, RZ ;  /* 0x0000000bb6b67c10 */ /* 0x000fe4000ff7e0ff */
[----:B------:R-:W-:-:S02]  /*b0c0*/  IADD3.X R191, PT, PT, R191, UR25, RZ, P4, !PT ;  /* 0x00000019bfbf7c10 */ /* 0x000fc4000a7fe4ff */
[----:B------:R-:W-:Y:S02]  /*b0d0*/  IADD3.X R180, PT, PT, R180, UR25, RZ, P3, !PT ;  /* 0x00000019b4b47c10 */ /* 0x000fe40009ffe4ff */
[----:B------:R-:W-:Y:S02]  /*b0e0*/  IADD3 R179, P4, PT, R179, UR11, RZ ;  /* 0x0000000bb3b37c10 */ /* 0x000fe4000ff9e0ff */
[----:B------:R-:W-:Y:S02]  /*b0f0*/  IADD3 R170, P3, PT, R170, UR11, RZ ;  /* 0x0000000baaaa7c10 */ /* 0x000fe4000ff7e0ff */
[----:B------:R-:W-:Y:S02]  /*b100*/  IADD3.X R178, PT, PT, R178, UR25, RZ, P4, !PT ;  /* 0x00000019b2b27c10 */ /* 0x000fe4000a7fe4ff */
[----:B------:R-:W-:Y:S02]  /*b110*/  IADD3.X R169, PT, PT, R169, UR25, RZ, P3, !PT ;  /* 0x00000019a9a97c10 */ /* 0x000fe40009ffe4ff */
[----:B------:R-:W-:-:S02]  /*b120*/  IADD3 R168, P4, PT, R168, UR11, RZ ;  /* 0x0000000ba8a87c10 */ /* 0x000fc4000ff9e0ff */
[----:B------:R-:W-:Y:S02]  /*b130*/  IADD3 R50, P3, PT, R50, UR11, RZ ;  /* 0x0000000b32327c10 */ /* 0x000fe4000ff7e0ff */
[----:B------:R-:W-:Y:S02]  /*b140*/  IADD3.X R52, PT, PT, R52, UR25, RZ, P4, !PT ;  /* 0x0000001934347c10 */ /* 0x000fe4000a7fe4ff */
[----:B------:R-:W-:Y:S02]  /*b150*/  IADD3.X R51, PT, PT, R51, UR25, RZ, P3, !PT ;  /* 0x0000001933337c10 */ /* 0x000fe40009ffe4ff */
[----:B-----5:R-:W-:Y:S02]  /*b160*/  IADD3 R23, P4, PT, R23, UR11, RZ ;  /* 0x0000000b17177c10 */ /* 0x020fe4000ff9e0ff */
        /* <DEDUP_REMOVED lines=27> */
[----:B---3--:R-:W-:-:S04]  /*b320*/  IADD3 R107, P5, PT, R107, UR11, RZ ;  /* 0x0000000b6b6b7c10 */ /* 0x008fc8000ffbe0ff */
[----:B--2---:R-:W-:Y:S02]  /*b330*/  IADD3.X R104, PT, PT, R104, UR25, RZ, P5, !PT ;  /* 0x0000001968687c10 */ /* 0x004fe4000affe4ff */
        /* <DEDUP_REMOVED lines=9> */
[----:B----4-:R-:W-:Y:S02]  /*b3d0*/  IADD3 R106, P6, PT, R106, UR11, RZ ;  /* 0x0000000b6a6a7c10 */ /* 0x010fe4000ffde0ff */
[----:B------:R-:W-:Y:S02]  /*b3e0*/  IADD3.X R72, PT, PT, R72, UR25, RZ, P5, !PT ;  /* 0x0000001948487c10 */ /* 0x000fe4000affe4ff */
[----:B------:R-:W-:Y:S02]  /*b3f0*/  IADD3 R44, P5, PT, R44, UR11, RZ ;  /* 0x0000000b2c2c7c10 */ /* 0x000fe4000ffbe0ff */
[----:B------:R-:W-:-:S02]  /*b400*/  IADD3 R105, P2, PT, R105, UR11, RZ ;  /* 0x0000000b69697c10 */ /* 0x000fc4000ff5e0ff */
[----:B------:R-:W-:Y:S02]  /*b410*/  IADD3.X R102, PT, PT, R102, UR25, RZ, P6, !PT ;  /* 0x0000001966667c10 */ /* 0x000fe4000b7fe4ff */
[----:B------:R-:W-:Y:S02]  /*b420*/  IADD3 R188, P6, PT, R188, UR11, RZ ;  /* 0x0000000bbcbc7c10 */ /* 0x000fe4000ffde0ff */
[----:B------:R-:W-:Y:S02]  /*b430*/  IADD3.X R46, PT, PT, R46, UR25, RZ, P5, !PT ;  /* 0x000000192e2e7c10 */ /* 0x000fe4000affe4ff */
        /* <DEDUP_REMOVED lines=18> */
[----:B------:R-:W-:Y:S02]  /*b560*/  IADD3 R48, P2, PT, R48, UR11, RZ ;  /* 0x0000000b30307c10 */ /* 0x000fe4000ff5e0ff */
[----:B------:R-:W-:Y:S02]  /*b570*/  IADD3.X R75, PT, PT, R75, UR25, RZ, P6, !PT ;  /* 0x000000194b4b7c10 */ /* 0x000fe4000b7fe4ff */
[----:B------:R-:W-:-:S02]  /*b580*/  IADD3 R45, P6, PT, R45, UR11, RZ ;  /* 0x0000000b2d2d7c10 */ /* 0x000fc4000ffde0ff */
[----:B------:R-:W-:Y:S02]  /*b590*/  IADD3.X R49, PT, PT, R49, UR25, RZ, P2, !PT ;  /* 0x0000001931317c10 */ /* 0x000fe400097fe4ff */
[----:B------:R-:W-:Y:S02]  /*b5a0*/  IADD3 R19, P2, PT, R19, UR11, RZ ;  /* 0x0000000b13137c10 */ /* 0x000fe4000ff5e0ff */
[----:B------:R-:W-:Y:S02]  /*b5b0*/  IADD3.X R47, PT, PT, R47, UR25, RZ, P6, !PT ;  /* 0x000000192f2f7c10 */ /* 0x000fe4000b7fe4ff */
[----:B------:R-:W-:Y:S01]  /*b5c0*/  IADD3.X R63, PT, PT, R63, UR25, RZ, P5, !PT ;  /* 0x000000193f3f7c10 */ /* 0x000fe2000affe4ff */
[----:B------:R-:W0:Y:S01]  /*b5d0*/  SYNCS.PHASECHK.TRANS64.TRYWAIT P5, [UR6], R101 ;  /* 0x00000065ff0075a7 */ /* 0x000e2200080a1106 */
[----:B------:R-:W-:Y:S02]  /*b5e0*/  IADD3 R18, P6, PT, R18, UR11, RZ ;  /* 0x0000000b12127c10 */ /* 0x000fe4000ffde0ff */
[----:B------:R-:W-:-:S02]  /*b5f0*/  IADD3.X R21, PT, PT, R21, UR25, RZ, P2, !PT ;  /* 0x0000001915157c10 */ /* 0x000fc400097fe4ff */
[----:B------:R-:W-:Y:S02]  /*b600*/  IADD3 R95, P2, PT, R95, UR11, RZ ;  /* 0x0000000b5f5f7c10 */ /* 0x000fe4000ff5e0ff */
[----:B------:R-:W-:Y:S02]  /*b610*/  IADD3.X R20, PT, PT, R20, UR25, RZ, P6, !PT ;  /* 0x0000001914147c10 */ /* 0x000fe4000b7fe4ff */
[----:B------:R-:W-:Y:S02]  /*b620*/  IADD3 R83, P6, PT, R83, UR11, RZ ;  /* 0x0000000b53537c10 */ /* 0x000fe4000ffde0ff */
[----:B------:R-:W-:Y:S02]  /*b630*/  IADD3.X R96, PT, PT, R96, UR25, RZ, P2, !PT ;  /* 0x0000001960607c10 */ /* 0x000fe400097fe4ff */
        /* <DEDUP_REMOVED lines=10> */
[----:B------:R-:W-:Y:S01]  /*b6e0*/  IADD3 R33, P6, PT, R33, UR11, RZ ;  /* 0x0000000b21217c10 */ /* 0x000fe2000ffde0ff */
[----:B------:R-:W-:Y:S01]  /*b6f0*/  STL [R1+0x134], R107 ;  /* 0x0001346b01007387 */ /* 0x000fe20000100800 */
[----:B------:R-:W-:Y:S02]  /*b700*/  IADD3.X R12, PT, PT, R12, UR25, RZ, P2, !PT ;  /* 0x000000190c0c7c10 */ /* 0x000fe400097fe4ff */
[----:B------:R-:W-:Y:S01]  /*b710*/  IADD3 R7, P2, PT, R7, UR11, RZ ;  /* 0x0000000b07077c10 */ /* 0x000fe2000ff5e0ff */
[----:B------:R-:W-:Y:S01]  /*b720*/  STL [R1+0x12c], R106 ;  /* 0x00012c6a01007387 */ /* 0x000fe20000100800 */
[----:B------:R-:W-:-:S02]  /*b730*/  IADD3.X R35, PT, PT, R35, UR25, RZ, P6, !PT ;  /* 0x0000001923237c10 */ /* 0x000fc4000b7fe4ff */
[----:B------:R-:W-:Y:S01]  /*b740*/  IADD3 R56, P4, PT, R56, UR11, RZ ;  /* 0x0000000b38387c10 */ /* 0x000fe2000ff9e0ff */
[----:B------:R-:W-:Y:S01]  /*b750*/  STL [R1+0x124], R105 ;  /* 0x0001246901007387 */ /* 0x000fe20000100800 */
[----:B------:R-:W-:Y:S02]  /*b760*/  IADD3 R32, P6, PT, R32, UR11, RZ ;  /* 0x0000000b20207c10 */ /* 0x000fe4000ffde0ff */
[----:B------:R-:W-:Y:S01]  /*b770*/  IADD3 R89, P3, PT, R89, UR11, RZ ;  /* 0x0000000b59597c10 */ /* 0x000fe2000ff7e0ff */
[----:B------:R-:W-:Y:S01]  /*b780*/  STL [R1+0x130], R104 ;  /* 0x0001306801007387 */ /* 0x000fe20000100800 */
[----:B------:R-:W-:-:S03]  /*b790*/  IADD3.X R9, PT, PT, R9, UR25, RZ, P2, !PT ;  /* 0x0000001909097c10 */ /* 0x000fc600097fe4ff */
[----:B------:R1:W-:Y:S01]  /*b7a0*/  STL [R1+0x128], R102 ;  /* 0x0001286601007387 */ /* 0x0003e20000100800 */
[----:B------:R-:W-:Y:S02]  /*b7b0*/  IADD3 R6, P2, PT, R6, UR11, RZ ;  /* 0x0000000b06067c10 */ /* 0x000fe4000ff5e0ff */
[----:B------:R-:W-:Y:S02]  /*b7c0*/  IADD3.X R58, PT, PT, R58, UR25, RZ, P4, !PT ;  /* 0x000000193a3a7c10 */ /* 0x000fe4000a7fe4ff */
[----:B------:R-:W-:Y:S02]  /*b7d0*/  IADD3.X R34, PT, PT, R34, UR25, RZ, P6, !PT ;  /* 0x0000001922227c10 */ /* 0x000fe4000b7fe4ff */
[----:B------:R-:W-:Y:S02]  /*b7e0*/  IADD3.X R90, PT, PT, R90, UR25, RZ, P3, !PT ;  /* 0x000000195a5a7c10 */ /* 0x000fe40009ffe4ff */
[----:B-1----:R-:W-:Y:S02]  /*b7f0*/  SHF.R.U32.HI R102, RZ, 0x6, R103 ;  /* 0x00000006ff667819 */ /* 0x002fe40000011667 */
[----:B------:R-:W-:-:S02]  /*b800*/  IADD3 R55, P4, PT, R55, UR11, RZ ;  /* 0x0000000b37377c10 */ /* 0x000fc4000ff9e0ff */
[----:B------:R-:W-:Y:S02]  /*b810*/  IADD3 R30, P6, PT, R30, UR11, RZ ;  /* 0x0000000b1e1e7c10 */ /* 0x000fe4000ffde0ff */
[----:B------:R-:W-:Y:S02]  /*b820*/  IADD3 R77, P3, PT, R77, UR11, RZ ;  /* 0x0000000b4d4d7c10 */ /* 0x000fe4000ff7e0ff */
[----:B------:R-:W-:Y:S02]  /*b830*/  SGXT.U32 R102, R102, 0x1 ;  /* 0x000000016666781a */ /* 0x000fe40000000000 */
[----:B------:R-:W-:Y:S02]  /*b840*/  IADD3.X R8, PT, PT, R8, UR25, RZ, P2, !PT ;  /* 0x0000001908087c10 */ /* 0x000fe400097fe4ff */
[----:B------:R-:W-:Y:S02]  /*b850*/  IADD3 R3, P2, PT, R3, UR11, RZ ;  /* 0x0000000b03037c10 */ /* 0x000fe4000ff5e0ff */
[----:B------:R-:W-:-:S02]  /*b860*/  IADD3.X R57, PT, PT, R57, UR25, RZ, P4, !PT ;  /* 0x0000001939397c10 */ /* 0x000fc4000a7fe4ff */
[----:B------:R-:W-:Y:S02]  /*b870*/  IADD3.X R31, PT, PT, R31, UR25, RZ, P6, !PT ;  /* 0x000000191f1f7c10 */ /* 0x000fe4000b7fe4ff */
[----:B------:R-:W-:Y:S02]  /*b880*/  IADD3.X R78, PT, PT, R78, UR25, RZ, P3, !PT ;  /* 0x000000194e4e7c10 */ /* 0x000fe40009ffe4ff */
[----:B------:R-:W-:Y:S02]  /*b890*/  IADD3 R53, P4, PT, R53, UR11, RZ ;  /* 0x0000000b35357c10 */ /* 0x000fe4000ff9e0ff */
[----:B------:R-:W-:Y:S02]  /*b8a0*/  LOP3.LUT R102, R102, 0x2, RZ, 0xfc, !PT ;  /* 0x0000000266667812 */ /* 0x000fe400078efcff */
[----:B------:R-:W-:Y:S02]  /*b8b0*/  IADD3 R28, P6, PT, R28, UR11, RZ ;  /* 0x0000000b1c1c7c10 */ /* 0x000fe4000ffde0ff */
[----:B------:R-:W-:-:S02]  /*b8c0*/  IADD3 R2, P3, PT, R2, UR11, RZ ;  /* 0x0000000b02027c10 */ /* 0x000fc4000ff7e0ff */
[----:B------:R-:W-:Y:S02]  /*b8d0*/  IADD3.X R5, PT, PT, R5, UR25, RZ, P2, !PT ;  /* 0x0000001905057c10 */ /* 0x000fe400097fe4ff */
[----:B------:R-:W-:Y:S02]  /*b8e0*/  ISETP.GE.AND P2, PT, R102, UR22, PT ;  /* 0x0000001666007c0c */ /* 0x000fe4000bf46270 */
[----:B------:R-:W-:Y:S02]  /*b8f0*/  IADD3.X R54, PT, PT, R54, UR25, RZ, P4, !PT ;  /* 0x0000001936367c10 */ /* 0x000fe4000a7fe4ff */
[----:B------:R-:W-:Y:S02]  /*b900*/  IADD3.X R29, PT, PT, R29, UR25, RZ, P6, !PT ;  /* 0x000000191d1d7c10 */ /* 0x000fe4000b7fe4ff */
[----:B------:R-:W-:Y:S01]  /*b910*/  IADD3.X R4, PT, PT, R4, UR25, RZ, P3, !PT ;  /* 0x0000001904047c10 */ /* 0x000fe20009ffe4ff */
[----:B0-----:R-:W-:Y:S06]  /*b920*/  @!P5 BRA `(.L_x_8) ;  /* 0x0000005800b8d947 */ /* 0x001fec0003800000 */
.L_x_16:
[----:B------:R-:W0:Y:S01]  /*b930*/  S2R R119, SR_TID.X ;  /* 0x0000000000777919 */ /* 0x000e220000002100 */
[----:B------:R-:W-:Y:S02]  /*b940*/  PRMT R164, RZ, 0x7610, R164 ;  /* 0x00007610ffa47816 */ /* 0x000fe400000000a4 */
[----:B------:R-:W-:Y:S01]  /*b950*/  PRMT R116, RZ, 0x7610, R116 ;  /* 0x00007610ff747816 */ /* 0x000fe20000000074 */
[----:B------:R-:W1:Y:S01]  /*b960*/  S2R R102, SR_TID.X ;  /* 0x0000000000667919 */ /* 0x000e620000002100 */
[----:B------:R-:W2:Y:S02]  /*b970*/  S2R R103, SR_TID.X ;  /* 0x0000000000677919 */ /* 0x000ea40000002100 */
[----:B------:R-:W3:Y:S04]  /*b980*/  @!P2 LDG.E.U8 R164, desc[UR20][R28.64] ;  /* 0x000000141ca4a981 */ /* 0x000ee8000c1e1100 */
[----:B------:R4:W-:Y:S01]  /*b990*/  STL [R1+0x148], R227 ;  /* 0x000148e301007387 */ /* 0x0009e20000100800 */
[----:B------:R-:W-:-:S03]  /*b9a0*/  PRMT R148, RZ, 0x7610, R148 ;  /* 0x00007610ff947816 */ /* 0x000fc60000000094 */
[----:B------:R-:W-:Y:S04]  /*b9b0*/  STL [R1+0x144], R245 ;  /* 0x000144f501007387 */ /* 0x000fe80000100800 */
[----:B------:R0:W-:Y:S04]  /*b9c0*/  STL [R1+0x140], R244 ;  /* 0x000140f401007387 */ /* 0x0001e80000100800 */
[----:B------:R1:W-:Y:S01]  /*b9d0*/  STL [R1+0x13c], R0 ;  /* 0x00013c0001007387 */ /* 0x0003e20000100800 */
[----:B0-----:R-:W-:-:S03]  /*b9e0*/  SHF.R.U32.HI R118, RZ, 0x6, R119 ;  /* 0x00000006ff767819 */ /* 0x001fc60000011677 */
[----:B----4-:R-:W4:Y:S01]  /*b9f0*/  LDL R227, [R1+0x128] ;  /* 0x0001280001e37983 */ /* 0x010f220000100800 */
[----:B------:R-:W-:-:S03]  /*ba00*/  SGXT.U32 R118, R118, 0x1 ;  /* 0x000000017676781a */ /* 0x000fc60000000000 */
[----:B------:R-:W3:Y:S01]  /*ba10*/  LDL R121, [R1+0x12c] ;  /* 0x00012c0001797983 */ /* 0x000ee20000100800 */
[----:B-1----:R-:W-:Y:S02]  /*ba20*/  SHF.R.U32.HI R102, RZ, 0x6, R102 ;  /* 0x00000006ff667819 */ /* 0x002fe40000011666 */
[----:B------:R-:W-:Y:S02]  /*ba30*/  LOP3.LUT R118, R118, 0xc, RZ, 0xfc, !PT ;  /* 0x0000000c76767812 */ /* 0x000fe400078efcff */
[----:B------:R-:W-:Y:S02]  /*ba40*/  SGXT.U32 R102, R102, 0x1 ;  /* 0x000000016666781a */ /* 0x000fe40000000000 */
[----:B------:R-:W-:Y:S02]  /*ba50*/  ISETP.GE.AND P2, PT, R118, UR22, PT ;  /* 0x0000001676007c0c */ /* 0x000fe4000bf46270 */
[----:B------:R-:W0:Y:S01]  /*ba60*/  S2R R118, SR_TID.X ;  /* 0x0000000000767919 */ /* 0x000e220000002100 */
[----:B------:R-:W-:-:S04]  /*ba70*/  LOP3.LUT R102, R102, 0x4, RZ, 0xfc, !PT ;  /* 0x0000000466667812 */ /* 0x000fc800078efcff */
[----:B------:R-:W-:Y:S02]  /*ba80*/  ISETP.GE.AND P5, PT, R102, UR22, PT ;  /* 0x0000001666007c0c */ /* 0x000fe4000bfa6270 */
[--C-:B--2---:R-:W-:Y:S02]  /*ba90*/  SHF.R.U32.HI R102, RZ, 0x6, R103.reuse ;  /* 0x00000006ff667819 */ /* 0x104fe40000011667 */
[----:B------:R-:W-:Y:S02]  /*baa0*/  SHF.R.U32.HI R103, RZ, 0x6, R103 ;  /* 0x00000006ff677819 */ /* 0x000fe40000011667 */
[----:B------:R-:W-:Y:S02]  /*bab0*/  SGXT.U32 R102, R102, 0x1 ;  /* 0x000000016666781a */ /* 0x000fe40000000000 */
[----:B------:R-:W-:Y:S02]  /*bac0*/  SGXT.U32 R103, R103, 0x1 ;  /* 0x000000016767781a */ /* 0x000fe40000000000 */
[----:B------:R-:W-:-:S02]  /*bad0*/  LOP3.LUT R102, R102, 0x8, RZ, 0xfc, !PT ;  /* 0x0000000866667812 */ /* 0x000fc400078efcff */
[----:B------:R-:W-:Y:S02]  /*bae0*/  LOP3.LUT R103, R103, 0x6, RZ, 0xfc, !PT ;  /* 0x0000000667677812 */ /* 0x000fe400078efcff */
[----:B------:R-:W-:Y:S01]  /*baf0*/  ISETP.GE.AND P3, PT, R102, UR22, PT ;  /* 0x0000001666007c0c */ /* 0x000fe2000bf66270 */
[----:B------:R-:W-:Y:S01]  /*bb00*/  @!P0 IMAD.MOV.U32 R102, RZ, RZ, R2 ;  /* 0x000000ffff668224 */ /* 0x000fe200078e0002 */
[----:B------:R-:W-:Y:S01]  /*bb10*/  ISETP.GE.AND P4, PT, R103, UR22, PT ;  /* 0x0000001667007c0c */ /* 0x000fe2000bf86270 */
[----:B------:R-:W-:-:S05]  /*bb20*/  @!P0 IMAD.MOV.U32 R103, RZ, RZ, R4 ;  /* 0x000000ffff678224 */ /* 0x000fca00078e0004 */
[----:B------:R1:W2:Y:S01]  /*bb30*/  @!P0 LDG.E.U8 R116, desc[UR20][R102.64] ;  /* 0x0000001466748981 */ /* 0x0002a2000c1e1100 */
[----:B------:R-:W-:Y:S02]  /*bb40*/  PRMT R244, RZ, 0x7610, R244 ;  /* 0x00007610fff47816 */ /* 0x000fe400000000f4 */
[----:B------:R-:W-:Y:S02]  /*bb50*/  SHF.R.U32.HI R119, RZ, 0x6, R119 ;  /* 0x00000006ff777819 */ /* 0x000fe40000011677 */
[----:B0-----:R-:W-:Y:S02]  /*bb60*/  LEA.HI R0, R118, 0xe, RZ, 0x1a ;  /* 0x0000000e76007811 */ /* 0x001fe400078fd0ff */
[----:B------:R-:W-:Y:S01]  /*bb70*/  SGXT.U32 R119, R119, 0x1 ;  /* 0x000000017777781a */ /* 0x000fe20000000000 */
[----:B-1----:R-:W-:Y:S01]  /*bb80*/  @!P5 IMAD.MOV.U32 R102, RZ, RZ, R53 ;  /* 0x000000ffff66d224 */ /* 0x002fe200078e0035 */
[----:B------:R-:W-:Y:S01]  /*bb90*/  PRMT R120, RZ, 0x7610, R120 ;  /* 0x00007610ff787816 */ /* 0x000fe20000000078 */
[----:B------:R-:W-:Y:S01]  /*bba0*/  @!P5 IMAD.MOV.U32 R103, RZ, RZ, R54 ;  /* 0x000000ffff67d224 */ /* 0x000fe200078e0036 */
[----:B------:R-:W-:-:S04]  /*bbb0*/  LOP3.LUT R119, R119, 0xa, RZ, 0xfc, !PT ;  /* 0x0000000a77777812 */ /* 0x000fc800078efcff */
[----:B------:R0:W2:Y:S01]  /*bbc0*/  @!P5 LDG.E.U8 R148, desc[UR20][R102.64] ;  /* 0x000000146694d981 */ /* 0x0000a2000c1e1100 */
[----:B------:R-:W-:Y:S02]  /*bbd0*/  ISETP.GE.AND P5, PT, R0, UR22, PT ;  /* 0x0000001600007c0c */ /* 0x000fe4000bfa6270 */
[--C-:B------:R-:W-:Y:S02]  /*bbe0*/  SHF.R.U32.HI R0, RZ, 0x6, R118.reuse ;  /* 0x00000006ff007819 */ /* 0x100fe40000011676 */
[----:B------:R-:W-:-:S04]  /*bbf0*/  SHF.R.U32.HI R118, RZ, 0x6, R118 ;  /* 0x00000006ff767819 */ /* 0x000fc80000011676 */
[----:B------:R-:W-:Y:S01]  /*bc00*/  SGXT.U32 R118, R118, 0x1 ;  /* 0x000000017676781a */ /* 0x000fe20000000000 */
[----:B0-----:R-:W-:Y:S02]  /*bc10*/  @!P4 IMAD.MOV.U32 R102, RZ, RZ, R77 ;  /* 0x000000ffff66c224 */ /* 0x001fe400078e004d */
[----:B------:R-:W-:Y:S01]  /*bc20*/  @!P4 IMAD.MOV.U32 R103, RZ, RZ, R78 ;  /* 0x000000ffff67c224 */ /* 0x000fe200078e004e */
[----:B------:R-:W-:-:S04]  /*bc30*/  LOP3.LUT R118, R118, 0x10, RZ, 0xfc, !PT ;  /* 0x0000001076767812 */ /* 0x000fc800078efcff */
[----:B------:R0:W2:Y:S01]  /*bc40*/  @!P4 LDG.E.U8 R244, desc[UR20][R102.64] ;  /* 0x0000001466f4c981 */ /* 0x0000a2000c1e1100 */
[----:B------:R-:W-:Y:S02]  /*bc50*/  ISETP.GE.AND P4, PT, R118, UR22, PT ;  /* 0x0000001676007c0c */ /* 0x000fe4000bf86270 */
[----:B------:R-:W1:Y:S01]  /*bc60*/  S2R R118, SR_TID.X ;  /* 0x0000000000767919 */ /* 0x000e620000002100 */
[----:B------:R-:W-:Y:S01]  /*bc70*/  SGXT.U32 R0, R0, 0x1 ;  /* 0x000000010000781a */ /* 0x000fe20000000000 */
[----:B0-----:R-:W-:Y:S02]  /*bc80*/  @!P3 IMAD.MOV.U32 R102, RZ, RZ, R3 ;  /* 0x000000ffff66b224 */ /* 0x001fe400078e0003 */
[----:B------:R-:W-:Y:S01]  /*bc90*/  @!P3 IMAD.MOV.U32 R103, RZ, RZ, R5 ;  /* 0x000000ffff67b224 */ /* 0x000fe200078e0005 */
[----:B------:R-:W-:Y:S02]  /*bca0*/  LOP3.LUT R0, R0, 0x12, RZ, 0xfc, !PT ;  /* 0x0000001200007812 */ /* 0x000fe400078efcff */
[----:B------:R-:W-:-:S02]  /*bcb0*/  ISETP.GE.AND P0, PT, R119, UR22, PT ;  /* 0x0000001677007c0c */ /* 0x000fc4000bf06270 */
[----:B------:R0:W2:Y:S01]  /*bcc0*/  @!P3 LDG.E.U8 R120, desc[UR20][R102.64] ;  /* 0x000000146678b981 */ /* 0x0000a2000c1e1100 */
[----:B------:R-:W-:Y:S02]  /*bcd0*/  ISETP.GE.AND P3, PT, R0, UR22, PT ;  /* 0x0000001600007c0c */ /* 0x000fe4000bf66270 */
[----:B------:R-:W-:Y:S01]  /*bce0*/  PRMT R163, RZ, 0x7610, R163 ;  /* 0x00007610ffa37816 */ /* 0x000fe200000000a3 */
[----:B------:R-:W2:Y:S07]  /*bcf0*/  LDL R119, [R1+0x124] ;  /* 0x0001240001777983 */ /* 0x000eae0000100800 */
[----:B------:R-:W2:Y:S01]  /*bd00*/  @!P0 LDG.E.U8 R163, desc[UR20][R30.64] ;  /* 0x000000141ea38981 */ /* 0x000ea2000c1e1100 */
[----:B-1----:R-:W-:-:S02]  /*bd10*/  SHF.R.U32.HI R0, RZ, 0x6, R118 ;  /* 0x00000006ff007819 */ /* 0x002fc40000011676 */
[----:B------:R-:W-:-:S04]  /*bd20*/  SHF.R.U32.HI R118, RZ, 0x6, R118 ;  /* 0x00000006ff767819 */ /* 0x000fc80000011676 */
[----:B------:R-:W-:-:S04]  /*bd30*/  SGXT.U32 R118, R118, 0x1 ;  /* 0x000000017676781a */ /* 0x000fc80000000000 */
[----:B------:R-:W-:-:S04]  /*bd40*/  LOP3.LUT R118, R118, 0x14, RZ, 0xfc, !PT ;  /* 0x0000001476767812 */ /* 0x000fc800078efcff */
[----:B------:R-:W-:Y:S02]  /*bd50*/  ISETP.GE.AND P0, PT, R118, UR22, PT ;  /* 0x0000001676007c0c */ /* 0x000fe4000bf06270 */
[----:B------:R-:W1:Y:S01]  /*bd60*/  S2R R118, SR_TID.X ;  /* 0x0000000000767919 */ /* 0x000e620000002100 */
[----:B------:R-:W-:Y:S01]  /*bd70*/  SGXT.U32 R0, R0, 0x1 ;  /* 0x000000010000781a */ /* 0x000fe20000000000 */
[----:B0-----:R-:W-:Y:S01]  /*bd80*/  @!P2 IMAD.MOV.U32 R102, RZ, RZ, R55 ;  /* 0x000000ffff66a224 */ /* 0x001fe200078e0037 */
[----:B------:R-:W-:Y:S01]  /*bd90*/  PRMT R147, RZ, 0x7610, R147 ;  /* 0x00007610ff937816 */ /* 0x000fe20000000093 */
[----:B------:R-:W-:Y:S01]  /*bda0*/  @!P2 IMAD.MOV.U32 R103, RZ, RZ, R57 ;  /* 0x000000ffff67a224 */ /* 0x000fe200078e0039 */
[----:B------:R-:W-:-:S04]  /*bdb0*/  LOP3.LUT R0, R0, 0x16, RZ, 0xfc, !PT ;  /* 0x0000001600007812 */ /* 0x000fc800078efcff */
[----:B------:R0:W2:Y:S01]  /*bdc0*/  @!P2 LDG.E.U8 R147, desc[UR20][R102.64] ;  /* 0x000000146693a981 */ /* 0x0000a2000c1e1100 */
[----:B------:R-:W-:Y:S02]  /*bdd0*/  ISETP.GE.AND P2, PT, R0, UR22, PT ;  /* 0x0000001600007c0c */ /* 0x000fe4000bf46270 */
[----:B------:R-:W-:Y:S01]  /*bde0*/  PRMT R238, RZ, 0x7610, R238 ;  /* 0x00007610ffee7816 */ /* 0x000fe200000000ee */
[----:B0-----:R-:W-:Y:S02]  /*bdf0*/  @!P5 IMAD.MOV.U32 R102, RZ, RZ, R89 ;  /* 0x000000ffff66d224 */ /* 0x001fe400078e0059 */
[----:B------:R-:W-:-:S05]  /*be00*/  @!P5 IMAD.MOV.U32 R103, RZ, RZ, R90 ;  /* 0x000000ffff67d224 */ /* 0x000fca00078e005a */
[----:B------:R0:W2:Y:S01]  /*be10*/  @!P5 LDG.E.U8 R238, desc[UR20][R102.64] ;  /* 0x0000001466eed981 */ /* 0x0000a2000c1e1100 */
[----:B-1----:R-:W-:-:S04]  /*be20*/  SHF.R.U32.HI R0, RZ, 0x6, R118 ;  /* 0x00000006ff007819 */ /* 0x002fc80000011676 */
[----:B------:R-:W-:-:S04]  /*be30*/  SGXT.U32 R0, R0, 0x1 ;  /* 0x000000010000781a */ /* 0x000fc80000000000 */
[----:B------:R-:W-:-:S04]  /*be40*/  LOP3.LUT R0, R0, 0x18, RZ, 0xfc, !PT ;  /* 0x0000001800007812 */ /* 0x000fc800078efcff */
[----:B------:R-:W-:Y:S02]  /*be50*/  ISETP.GE.AND P5, PT, R0, UR22, PT ;  /* 0x0000001600007c0c */ /* 0x000fe4000bfa6270 */
[--C-:B------:R-:W-:Y:S02]  /*be60*/  SHF.R.U32.HI R0, RZ, 0x6, R118.reuse ;  /* 0x00000006ff007819 */ /* 0x100fe40000011676 */
[----:B------:R-:W-:Y:S01]  /*be70*/  SHF.R.U32.HI R118, RZ, 0x6, R118 ;  /* 0x00000006ff767819 */ /* 0x000fe20000011676 */
[----:B0-----:R-:W-:Y:S01]  /*be80*/  @!P4 IMAD.MOV.U32 R102, RZ, RZ, R6 ;  /* 0x000000ffff66c224 */ /* 0x001fe200078e0006 */
[----:B------:R-:W-:Y:S02]  /*be90*/  PRMT R123, RZ, 0x7610, R123 ;  /* 0x00007610ff7b7816 */ /* 0x000fe4000000007b */
[----:B------:R-:W-:Y:S01]  /*bea0*/  SGXT.U32 R118, R118, 0x1 ;  /* 0x000000017676781a */ /* 0x000fe20000000000 */
[----:B------:R-:W-:-:S03]  /*beb0*/  @!P4 IMAD.MOV.U32 R103, RZ, RZ, R8 ;  /* 0x000000ffff67c224 */ /* 0x000fc600078e0008 */
[----:B------:R-:W-:Y:S02]  /*bec0*/  LOP3.LUT R118, R118, 0x1a, RZ, 0xfc, !PT ;  /* 0x0000001a76767812 */ /* 0x000fe400078efcff */
[----:B------:R0:W2:Y:S02]  /*bed0*/  @!P4 LDG.E.U8 R123, desc[UR20][R102.64] ;  /* 0x00000014667bc981 */ /* 0x0000a4000c1e1100 */
[----:B------:R-:W-:Y:S02]  /*bee0*/  ISETP.GE.AND P4, PT, R118, UR22, PT ;  /* 0x0000001676007c0c */ /* 0x000fe4000bf86270 */
[----:B------:R-:W1:Y:S01]  /*bef0*/  S2R R118, SR_TID.X ;  /* 0x0000000000767919 */ /* 0x000e620000002100 */
[----:B------:R-:W-:Y:S02]  /*bf00*/  SGXT.U32 R0, R0, 0x1 ;  /* 0x000000010000781a */ /* 0x000fe40000000000 */
[----:B------:R-:W-:Y:S01]  /*bf10*/  PRMT R162, RZ, 0x7610, R162 ;  /* 0x00007610ffa27816 */ /* 0x000fe200000000a2 */
[----:B0-----:R-:W-:-:S02]  /*bf20*/  @!P3 IMAD.MOV.U32 R102, RZ, RZ, R32 ;  /* 0x000000ffff66b224 */ /* 0x001fc400078e0020 */
[----:B------:R-:W-:Y:S01]  /*bf30*/  @!P3 IMAD.MOV.U32 R103, RZ, RZ, R34 ;  /* 0x000000ffff67b224 */ /* 0x000fe200078e0022 */
[----:B------:R-:W-:Y:S02]  /*bf40*/  LOP3.LUT R0, R0, 0x1c, RZ, 0xfc, !PT ;  /* 0x0000001c00007812 */ /* 0x000fe400078efcff */
[----:B------:R-:W-:Y:S02]  /*bf50*/  PRMT R146, RZ, 0x7610, R146 ;  /* 0x00007610ff927816 */ /* 0x000fe40000000092 */
[----:B------:R0:W2:Y:S01]  /*bf60*/  @!P3 LDG.E.U8 R162, desc[UR20][R102.64] ;  /* 0x0000001466a2b981 */ /* 0x0000a2000c1e1100 */
[----:B------:R-:W-:Y:S01]  /*bf70*/  ISETP.GE.AND P3, PT, R0, UR22, PT ;  /* 0x0000001600007c0c */ /* 0x000fe2000bf66270 */
[----:B0-----:R-:W-:Y:S02]  /*bf80*/  @!P0 IMAD.MOV.U32 R102, RZ, RZ, R56 ;  /* 0x000000ffff668224 */ /* 0x001fe400078e0038 */
[----:B------:R-:W-:-:S05]  /*bf90*/  @!P0 IMAD.MOV.U32 R103, RZ, RZ, R58 ;  /* 0x000000ffff678224 */ /* 0x000fca00078e003a */
[----:B------:R0:W2:Y:S01]  /*bfa0*/  @!P0 LDG.E.U8 R146, desc[UR20][R102.64] ;  /* 0x0000001466928981 */ /* 0x0000a2000c1e1100 */
[----:B-1----:R-:W-:Y:S02]  /*bfb0*/  SHF.R.U32.HI R0, RZ, 0x6, R118 ;  /* 0x00000006ff007819 */ /* 0x002fe40000011676 */
[----:B------:R-:W-:-:S04]  /*bfc0*/  LEA.HI R118, R118, 0x1e, RZ, 0x1a ;  /* 0x0000001e76767811 */ /* 0x000fc800078fd0ff */
        /* <DEDUP_REMOVED lines=31> */
[----:B------:R-:W-:-:S04]  /*c1c0*/  LOP3.LUT R0, R0, 0x26, RZ, 0xfc, !PT ;  /* 0x0000002600007812 */ /* 0x000fc800078efcff */
[----:B------:R0:W2:Y:S01]  /*c1d0*/  @!P3 LDG.E.U8 R145, desc[UR20][R102.64] ;  /* 0x000000146691b981 */ /* 0x0000a2000c1e1100 */
[----:B------:R-:W-:Y:S02]  /*c1e0*/  ISETP.GE.AND P3, PT, R0, UR22, PT ;  /* 0x0000001600007c0c */ /* 0x000fe4000bf66270 */
[----:B------:R-:W-:Y:S01]  /*c1f0*/  PRMT R187, RZ, 0x7610, R187 ;  /* 0x00007610ffbb7816 */ /* 0x000fe200000000bb */
[----:B0-----:R-:W-:Y:S01]  /*c200*/  @!P0 IMAD.MOV.U32 R102, RZ, RZ, R91 ;  /* 0x000000ffff668224 */ /* 0x001fe200078e005b */
[--C-:B-1----:R-:W-:Y:S02]  /*c210*/  SHF.R.U32.HI R0, RZ, 0x6, R118.reuse ;  /* 0x00000006ff007819 */ /* 0x102fe40000011676 */
[----:B------:R-:W-:Y:S01]  /*c220*/  SHF.R.U32.HI R118, RZ, 0x6, R118 ;  /* 0x00000006ff767819 */ /* 0x000fe20000011676 */
[----:B------:R-:W-:-:S03]  /*c230*/  @!P0 IMAD.MOV.U32 R103, RZ, RZ, R92 ;  /* 0x000000ffff678224 */ /* 0x000fc600078e005c */
[----:B------:R-:W-:Y:S02]  /*c240*/  SGXT.U32 R118, R118, 0x1 ;  /* 0x000000017676781a */ /* 0x000fe40000000000 */
[----:B------:R0:W2:Y:S02]  /*c250*/  @!P0 LDG.E.U8 R187, desc[UR20][R102.64] ;  /* 0x0000001466bb8981 */ /* 0x0000a4000c1e1100 */
        /* <DEDUP_REMOVED lines=10> */
[----:B------:R-:W-:Y:S02]  /*c300*/  PRMT R160, RZ, 0x7610, R160 ;  /* 0x00007610ffa07816 */ /* 0x000fe400000000a0 */
[----:B------:R-:W-:-:S04]  /*c310*/  PRMT R144, RZ, 0x7610, R144 ;  /* 0x00007610ff907816 */ /* 0x000fc80000000090 */
[----:B------:R-:W2:Y:S01]  /*c320*/  @!P5 LDG.E.U8 R160, desc[UR20][R36.64] ;  /* 0x0000001424a0d981 */ /* 0x000ea2000c1e1100 */
[----:B0-----:R-:W-:Y:S01]  /*c330*/  @!P4 IMAD.MOV.U32 R102, RZ, RZ, R61 ;  /* 0x000000ffff66c224 */ /* 0x001fe200078e003d */
[----:B-1----:R-:W-:-:S04]  /*c340*/  SHF.R.U32.HI R0, RZ, 0x6, R118 ;  /* 0x00000006ff007819 */ /* 0x002fc80000011676 */
[----:B------:R-:W-:-:S04]  /*c350*/  SGXT.U32 R0, R0, 0x1 ;  /* 0x000000010000781a */ /* 0x000fc80000000000 */
[----:B------:R-:W-:Y:S01]  /*c360*/  LOP3.LUT R0, R0, 0x2c, RZ, 0xfc, !PT ;  /* 0x0000002c00007812 */ /* 0x000fe200078efcff */
[----:B------:R-:W-:-:S03]  /*c370*/  @!P4 IMAD.MOV.U32 R103, RZ, RZ, R63 ;  /* 0x000000ffff67c224 */ /* 0x000fc600078e003f */
[----:B------:R-:W-:Y:S02]  /*c380*/  ISETP.GE.AND P5, PT, R0, UR22, PT ;  /* 0x0000001600007c0c */ /* 0x000fe4000bfa6270 */
[----:B------:R-:W-:Y:S01]  /*c390*/  SHF.R.U32.HI R0, RZ, 0x6, R118 ;  /* 0x00000006ff007819 */ /* 0x000fe20000011676 */
[----:B------:R0:W2:Y:S01]  /*c3a0*/  @!P4 LDG.E.U8 R144, desc[UR20][R102.64] ;  /* 0x000000146690c981 */ /* 0x0000a2000c1e1100 */
[----:B------:R-:W-:-:S04]  /*c3b0*/  LEA.HI R118, R118, 0x2e, RZ, 0x1a ;  /* 0x0000002e76767811 */ /* 0x000fc800078fd0ff */
[----:B------:R-:W-:Y:S02]  /*c3c0*/  ISETP.GE.AND P4, PT, R118, UR22, PT ;  /* 0x0000001676007c0c */ /* 0x000fe4000bf86270 */
[----:B------:R-:W1:Y:S01]  /*c3d0*/  S2R R118, SR_TID.X ;  /* 0x0000000000767919 */ /* 0x000e620000002100 */
[----:B------:R-:W-:Y:S02]  /*c3e0*/  SGXT.U32 R0, R0, 0x1 ;  /* 0x000000010000781a */ /* 0x000fe40000000000 */
[----:B------:R-:W-:Y:S01]  /*c3f0*/  PRMT R186, RZ, 0x7610, R186 ;  /* 0x00007610ffba7816 */ /* 0x000fe200000000ba */
[----:B0-----:R-:W-:Y:S02]  /*c400*/  @!P3 IMAD.MOV.U32 R102, RZ, RZ, R81 ;  /* 0x000000ffff66b224 */ /* 0x001fe400078e0051 */
        /* <DEDUP_REMOVED lines=8> */
[--C-:B-1----:R-:W-:Y:S02]  /*c490*/  SHF.R.U32.HI R0, RZ, 0x6, R118.reuse ;  /* 0x00000006ff007819 */ /* 0x102fe40000011676 */
        /* <DEDUP_REMOVED lines=89> */
[----:B------:R-:W-:Y:S01]  /*ca30*/  PRMT R129, RZ, 0x7610, R129 ;  /* 0x00007610ff817816 */ /* 0x000fe20000000081 */
[----:B0-----:R-:W-:Y:S01]  /*ca40*/  @!P2 IMAD.MOV.U32 R102, RZ, RZ, R22 ;  /* 0x000000ffff66a224 */ /* 0x001fe200078e0016 */
[----:B------:R-:W-:Y:S01]  /*ca50*/  SGXT.U32 R0, R0, 0x1 ;  /* 0x000000010000781a */ /* 0x000fe20000000000 */
[----:B------:R-:W-:Y:S01]  /*ca60*/  @!P2 IMAD.MOV.U32 R103, RZ, RZ, R24 ;  /* 0x000000ffff67a224 */ /* 0x000fe200078e0018 */
[----:B------:R-:W-:Y:S02]  /*ca70*/  PRMT R130, RZ, 0x7610, R130 ;  /* 0x00007610ff827816 */ /* 0x000fe40000000082 */
[----:B------:R-:W-:Y:S02]  /*ca80*/  LOP3.LUT R0, R0, 0x68, RZ, 0xfc, !PT ;  /* 0x0000006800007812 */ /* 0x000fe400078efcff */
[----:B------:R0:W2:Y:S02]  /*ca90*/  @!P2 LDG.E.U8 R129, desc[UR20][R102.64] ;  /* 0x000000146681a981 */ /* 0x0000a4000c1e1100 */
[----:B------:R-:W-:Y:S01]  /*caa0*/  ISETP.GE.AND P2, PT, R0, UR22, PT ;  /* 0x0000001600007c0c */ /* 0x000fe2000bf46270 */
[----:B0-----:R-:W-:-:S02]  /*cab0*/  @!P5 IMAD.MOV.U32 R102, RZ, RZ, R23 ;  /* 0x000000ffff66d224 */ /* 0x001fc400078e0017 */
[----:B------:R-:W-:-:S05]  /*cac0*/  @!P5 IMAD.MOV.U32 R103, RZ, RZ, R25 ;  /* 0x000000ffff67d224 */ /* 0x000fca00078e0019 */
[----:B------:R0:W2:Y:S01]  /*cad0*/  @!P5 LDG.E.U8 R130, desc[UR20][R102.64] ;  /* 0x000000146682d981 */ /* 0x0000a2000c1e1100 */
[----:B-1----:R-:W-:-:S04]  /*cae0*/  LEA.HI R0, R118, 0x3e, RZ, 0x1a ;  /* 0x0000003e76007811 */ /* 0x002fc800078fd0ff */
[----:B------:R-:W-:Y:S02]  /*caf0*/  ISETP.GE.AND P5, PT, R0, UR22, PT ;  /* 0x0000001600007c0c */ /* 0x000fe4000bfa6270 */
[--C-:B------:R-:W-:Y:S02]  /*cb00*/  SHF.R.U32.HI R0, RZ, 0x6, R118.reuse ;  /* 0x00000006ff007819 */ /* 0x100fe40000011676 */
[----:B------:R-:W-:Y:S02]  /*cb10*/  SHF.R.U32.HI R118, RZ, 0x6, R118 ;  /* 0x00000006ff767819 */ /* 0x000fe40000011676 */
[----:B------:R-:W-:Y:S02]  /*cb20*/  PRMT R157, RZ, 0x7610, R157 ;  /* 0x00007610ff9d7816 */ /* 0x000fe4000000009d */
[----:B------:R-:W-:-:S04]  /*cb30*/  SGXT.U32 R118, R118, 0x1 ;  /* 0x000000017676781a */ /* 0x000fc80000000000 */
[----:B------:R-:W-:Y:S01]  /*cb40*/  LOP3.LUT R118, R118, 0x70, RZ, 0xfc, !PT ;  /* 0x0000007076767812 */ /* 0x000fe200078efcff */
[----:B------:R-:W2:Y:S03]  /*cb50*/  @!P4 LDG.E.U8 R157, desc[UR20][R42.64] ;  /* 0x000000142a9dc981 */ /* 0x000ea6000c1e1100 */
[----:B------:R-:W-:Y:S02]  /*cb60*/  ISETP.GE.AND P4, PT, R118, UR22, PT ;  /* 0x0000001676007c0c */ /* 0x000fe4000bf86270 */
[----:B------:R-:W1:Y:S01]  /*cb70*/  S2R R118, SR_TID.X ;  /* 0x0000000000767919 */ /* 0x000e620000002100 */
[----:B------:R-:W-:Y:S02]  /*cb80*/  SGXT.U32 R0, R0, 0x1 ;  /* 0x000000010000781a */ /* 0x000fe40000000000 */
[----:B------:R-:W-:Y:S02]  /*cb90*/  PRMT R131, RZ, 0x7610, R131 ;  /* 0x00007610ff837816 */ /* 0x000fe40000000083 */
[----:B------:R-:W-:-:S04]  /*cba0*/  LOP3.LUT R0, R0, 0x78, RZ, 0xfc, !PT ;  /* 0x0000007800007812 */ /* 0x000fc800078efcff */
[----:B------:R-:W2:Y:S01]  /*cbb0*/  @!P3 LDG.E.U8 R131, desc[UR20][R26.64] ;  /* 0x000000141a83b981 */ /* 0x000ea2000c1e1100 */
[----:B------:R-:W-:Y:S01]  /*cbc0*/  ISETP.GE.AND P3, PT, R0, UR22, PT ;  /* 0x0000001600007c0c */ /* 0x000fe2000bf66270 */
[----:B0-----:R-:W-:Y:S01]  /*cbd0*/  @!P0 IMAD.MOV.U32 R102, RZ, RZ, R67 ;  /* 0x000000ffff668224 */ /* 0x001fe200078e0043 */
[----:B------:R-:W-:Y:S01]  /*cbe0*/  PRMT R141, RZ, 0x7610, R141 ;  /* 0x00007610ff8d7816 */ /* 0x000fe2000000008d */
        /* <DEDUP_REMOVED lines=30> */
[----:B------:R0:W3:Y:S02]  /*cdd0*/  @!P4 LDG.E.U8 R166, desc[UR20][R102.64] ;  /* 0x0000001466a6c981 */ /* 0x0000e4000c1e1100 */
        /* <DEDUP_REMOVED lines=8> */
[----:B------:R0:W3:Y:S01]  /*ce60*/  @!P3 LDG.E.U8 R165, desc[UR20][R102.64] ;  /* 0x0000001466a5b981 */ /* 0x0000e2000c1e1100 */
[----:B------:R-:W-:Y:S01]  /*ce70*/  ISETP.GE.AND P3, PT, R0, UR22, PT ;  /* 0x0000001600007c0c */ /* 0x000fe2000bf66270 */
[----:B0-----:R-:W-:Y:S02]  /*ce80*/  @!P0 IMAD.MOV.U32 R102, RZ, RZ, R44 ;  /* 0x000000ffff668224 */ /* 0x001fe400078e002c */
[----:B------:R-:W-:-:S05]  /*ce90*/  @!P0 IMAD.MOV.U32 R103, RZ, RZ, R46 ;  /* 0x000000ffff678224 */ /* 0x000fca00078e002e */
[----:B------:R0:W3:Y:S01]  /*cea0*/  @!P0 LDG.E.U8 R156, desc[UR20][R102.64] ;  /* 0x00000014669c8981 */ /* 0x0000e2000c1e1100 */
[----:B-1----:R-:W-:Y:S02]  /*ceb0*/  SHF.R.U32.HI R0, RZ, 0x6, R118 ;  /* 0x00000006ff007819 */ /* 0x002fe40000011676 */
[----:B------:R-:W-:-:S04]  /*cec0*/  LEA.HI R118, R118, 0x4e, RZ, 0x1a ;  /* 0x0000004e76767811 */ /* 0x000fc800078fd0ff */
[----:B------:R-:W-:Y:S02]  /*ced0*/  ISETP.GE.AND P0, PT, R118, UR22, PT ;  /* 0x0000001676007c0c */ /* 0x000fe4000bf06270 */
[----:B------:R-:W1:Y:S01]  /*cee0*/  S2R R118, SR_TID.X ;  /* 0x0000000000767919 */ /* 0x000e620000002100 */
[----:B------:R-:W-:Y:S01]  /*cef0*/  PRMT R140, RZ, 0x7610, R140 ;  /* 0x00007610ff8c7816 */ /* 0x000fe2000000008c */
[----:B0-----:R-:W-:Y:S02]  /*cf00*/  @!P2 IMAD.MOV.U32 R102, RZ, RZ, R68 ;  /* 0x000000ffff66a224 */ /* 0x001fe400078e0044 */
[----:B------:R-:W-:Y:S01]  /*cf10*/  @!P2 IMAD.MOV.U32 R103, RZ, RZ, R70 ;  /* 0x000000ffff67a224 */ /* 0x000fe200078e0046 */
[----:B------:R-:W-:Y:S02]  /*cf20*/  SGXT.U32 R0, R0, 0x1 ;  /* 0x000000010000781a */ /* 0x000fe40000000000 */
[----:B------:R-:W-:Y:S02]  /*cf30*/  PRMT R115, RZ, 0x7610, R115 ;  /* 0x00007610ff737816 */ /* 0x000fe40000000073 */
[----:B------:R0:W3:Y:S01]  /*cf40*/  @!P2 LDG.E.U8 R140, desc[UR20][R102.64] ;  /* 0x00000014668ca981 */ /* 0x0000e2000c1e1100 */
[----:B------:R-:W-:-:S02]  /*cf50*/  LOP3.LUT R0, R0, 0x52, RZ, 0xfc, !PT ;  /* 0x0000005200007812 */ /* 0x000fc400078efcff */
[----:B------:R-:W-:Y:S02]  /*cf60*/  PRMT R155, RZ, 0x7610, R155 ;  /* 0x00007610ff9b7816 */ /* 0x000fe4000000009b */
[----:B------:R-:W-:Y:S01]  /*cf70*/  ISETP.GE.AND P2, PT, R0, UR22, PT ;  /* 0x0000001600007c0c */ /* 0x000fe2000bf46270 */
[----:B0-----:R-:W-:Y:S02]  /*cf80*/  @!P5 IMAD.MOV.U32 R102, RZ, RZ, R85 ;  /* 0x000000ffff66d224 */ /* 0x001fe400078e0055 */
[----:B------:R-:W-:-:S05]  /*cf90*/  @!P5 IMAD.MOV.U32 R103, RZ, RZ, R86 ;  /* 0x000000ffff67d224 */ /* 0x000fca00078e0056 */
[----:B------:R0:W3:Y:S01]  /*cfa0*/  @!P5 LDG.E.U8 R115, desc[UR20][R102.64] ;  /* 0x000000146673d981 */ /* 0x0000e2000c1e1100 */
[----:B------:R-:W-:Y:S02]  /*cfb0*/  PRMT R139, RZ, 0x7610, R139 ;  /* 0x00007610ff8b7816 */ /* 0x000fe4000000008b */
[----:B-1----:R-:W-:Y:S01]  /*cfc0*/  SHF.R.U32.HI R0, RZ, 0x6, R118 ;  /* 0x00000006ff007819 */ /* 0x002fe20000011676 */
[----:B0-----:R-:W-:Y:S02]  /*cfd0*/  @!P4 IMAD.MOV.U32 R102, RZ, RZ, R45 ;  /* 0x000000ffff66c224 */ /* 0x001fe400078e002d */
[----:B------:R-:W-:Y:S01]  /*cfe0*/  @!P4 IMAD.MOV.U32 R103, RZ, RZ, R47 ;  /* 0x000000ffff67c224 */ /* 0x000fe200078e002f */
[----:B------:R-:W-:-:S04]  /*cff0*/  SGXT.U32 R0, R0, 0x1 ;  /* 0x000000010000781a */ /* 0x000fc80000000000 */
[----:B------:R0:W3:Y:S01]  /*d000*/  @!P4 LDG.E.U8 R155, desc[UR20][R102.64] ;  /* 0x00000014669bc981 */ /* 0x0000e2000c1e1100 */
[----:B------:R-:W-:Y:S01]  /*d010*/  LOP3.LUT R0, R0, 0x54, RZ, 0xfc, !PT ;  /* 0x0000005400007812 */ /* 0x000fe200078efcff */
[----:B0-----:R-:W-:Y:S02]  /*d020*/  @!P3 IMAD.MOV.U32 R102, RZ, RZ, R71 ;  /* 0x000000ffff66b224 */ /* 0x001fe400078e0047 */
[----:B------:R-:W-:-:S05]  /*d030*/  @!P3 IMAD.MOV.U32 R103, RZ, RZ, R72 ;  /* 0x000000ffff67b224 */ /* 0x000fca00078e0048 */
[----:B------:R0:W4:Y:S01]  /*d040*/  @!P3 LDG.E.U8 R139, desc[UR20][R102.64] ;  /* 0x00000014668bb981 */ /* 0x000122000c1e1100 */
[----:B------:R-:W-:Y:S02]  /*d050*/  ISETP.GE.AND P3, PT, R0, UR22, PT ;  /* 0x0000001600007c0c */ /* 0x000fe4000bf66270 */
[----:B------:R-:W-:Y:S02]  /*d060*/  SHF.R.U32.HI R0, RZ, 0x6, R118 ;  /* 0x00000006ff007819 */ /* 0x000fe40000011676 */
[----:B------:R-:W-:Y:S02]  /*d070*/  PRMT R101, RZ, 0x7610, R101 ;  /* 0x00007610ff657816 */ /* 0x000fe40000000065 */
[----:B------:R-:W-:Y:S01]  /*d080*/  SGXT.U32 R0, R0, 0x1 ;  /* 0x000000010000781a */ /* 0x000fe20000000000 */
[----:B0-----:R-:W-:Y:S02]  /*d090*/  @!P0 IMAD.MOV.U32 R102, RZ, RZ, R97 ;  /* 0x000000ffff668224 */ /* 0x001fe400078e0061 */
[----:B------:R-:W-:Y:S01]  /*d0a0*/  @!P0 IMAD.MOV.U32 R103, RZ, RZ, R98 ;  /* 0x000000ffff678224 */ /* 0x000fe200078e0062 */
[----:B------:R-:W-:-:S04]  /*d0b0*/  LOP3.LUT R0, R0, 0x56, RZ, 0xfc, !PT ;  /* 0x0000005600007812 */ /* 0x000fc800078efcff */
[----:B------:R0:W4:Y:S01]  /*d0c0*/  @!P0 LDG.E.U8 R101, desc[UR20][R102.64] ;  /* 0x0000001466658981 */ /* 0x000122000c1e1100 */
[----:B------:R-:W-:Y:S02]  /*d0d0*/  ISETP.GE.AND P0, PT, R0, UR22, PT ;  /* 0x0000001600007c0c */ /* 0x000fe4000bf06270 */
[----:B------:R-:W-:Y:S02]  /*d0e0*/  SHF.R.U32.HI R0, RZ, 0x6, R118 ;  /* 0x00000006ff007819 */ /* 0x000fe40000011676 */
[----:B------:R-:W-:Y:S02]  /*d0f0*/  PRMT R154, RZ, 0x7610, R154 ;  /* 0x00007610ff9a7816 */ /* 0x000fe4000000009a */
[----:B------:R-:W-:-:S04]  /*d100*/  SGXT.U32 R0, R0, 0x1 ;  /* 0x000000010000781a */ /* 0x000fc80000000000 */
[----:B------:R-:W-:Y:S01]  /*d110*/  LOP3.LUT R0, R0, 0x5a, RZ, 0xfc, !PT ;  /* 0x0000005a00007812 */ /* 0x000fe200078efcff */
[----:B------:R-:W4:Y:S01]  /*d120*/  @!P2 LDG.E.U8 R154, desc[UR20][R48.64] ;  /* 0x00000014309aa981 */ /* 0x000f22000c1e1100 */
[----:B------:R-:W-:Y:S01]  /*d130*/  PRMT R138, RZ, 0x7610, R138 ;  /* 0x00007610ff8a7816 */ /* 0x000fe2000000008a */
[----:B0-----:R-:W-:Y:S01]  /*d140*/  @!P3 IMAD.MOV.U32 R102, RZ, RZ, R73 ;  /* 0x000000ffff66b224 */ /* 0x001fe200078e0049 */
[----:B------:R-:W-:Y:S01]  /*d150*/  ISETP.GE.AND P2, PT, R0, UR22, PT ;  /* 0x0000001600007c0c */ /* 0x000fe2000bf46270 */
[----:B------:R-:W-:Y:S01]  /*d160*/  @!P3 IMAD.MOV.U32 R103, RZ, RZ, R75 ;  /* 0x000000ffff67b224 */ /* 0x000fe200078e004b */
[----:B------:R-:W-:Y:S02]  /*d170*/  SHF.R.U32.HI R0, RZ, 0x6, R118 ;  /* 0x00000006ff007819 */ /* 0x000fe40000011676 */
[----:B------:R-:W-:Y:S02]  /*d180*/  PRMT R114, RZ, 0x7610, R114 ;  /* 0x00007610ff727816 */ /* 0x000fe40000000072 */
[----:B------:R-:W-:Y:S01]  /*d190*/  SGXT.U32 R0, R0, 0x1 ;  /* 0x000000010000781a */ /* 0x000fe20000000000 */
[----:B------:R0:W4:Y:S03]  /*d1a0*/  @!P3 LDG.E.U8 R138, desc[UR20][R102.64] ;  /* 0x00000014668ab981 */ /* 0x000126000c1e1100 */
[----:B------:R-:W-:-:S02]  /*d1b0*/  LOP3.LUT R0, R0, 0x5c, RZ, 0xfc, !PT ;  /* 0x0000005c00007812 */ /* 0x000fc400078efcff */
[----:B------:R-:W-:Y:S01]  /*d1c0*/  PRMT R153, RZ, 0x7610, R153 ;  /* 0x00007610ff997816 */ /* 0x000fe20000000099 */
[----:B0-----:R-:W-:-:S05]  /*d1d0*/  @!P0 IMAD.MOV.U32 R102, RZ, RZ, R87 ;  /* 0x000000ffff668224 */ /* 0x001fca00078e0057 */
[----:B------:R-:W4:Y:S01]  /*d1e0*/  @!P2 LDG.E.U8 R153, desc[UR20][R50.64] ;  /* 0x000000143299a981 */ /* 0x000f22000c1e1100 */
[----:B------:R-:W-:-:S05]  /*d1f0*/  @!P0 IMAD.MOV.U32 R103, RZ, RZ, R88 ;  /* 0x000000ffff678224 */ /* 0x000fca00078e0058 */
[----:B------:R0:W4:Y:S01]  /*d200*/  @!P0 LDG.E.U8 R114, desc[UR20][R102.64] ;  /* 0x0000001466728981 */ /* 0x000122000c1e1100 */
[----:B------:R-:W-:Y:S02]  /*d210*/  ISETP.GE.AND P0, PT, R0, UR22, PT ;  /* 0x0000001600007c0c */ /* 0x000fe4000bf06270 */
[----:B------:R-:W-:-:S04]  /*d220*/  LEA.HI R0, R118, 0x5e, RZ, 0x1a ;  /* 0x0000005e76007811 */ /* 0x000fc800078fd0ff */
        /* <DEDUP_REMOVED lines=54> */
[----:B------:R-:W-:-:S02]  /*d590*/  LOP3.LUT R0, R0, 0x6c, RZ, 0xfc, !PT ;  /* 0x0000006c00007812 */ /* 0x000fc400078efcff */
[----:B------:R-:W-:Y:S02]  /*d5a0*/  PRMT R149, RZ, 0x7610, R149 ;  /* 0x00007610ff957816 */ /* 0x000fe40000000095 */
[----:B------:R2:W4:Y:S01]  /*d5b0*/  @!P0 LDG.E.U8 R150, desc[UR20][R102.64] ;  /* 0x0000001466968981 */ /* 0x000522000c1e1100 */
[----:B------:R-:W-:Y:S02]  /*d5c0*/  ISETP.GE.AND P0, PT, R0, UR22, PT ;  /* 0x0000001600007c0c */ /* 0x000fe4000bf06270 */
[----:B------:R-:W-:Y:S01]  /*d5d0*/  LEA.HI R0, R118, 0x6e, RZ, 0x1a ;  /* 0x0000006e76007811 */ /* 0x000fe200078fd0ff */
[----:B--2---:R-:W-:Y:S02]  /*d5e0*/  @!P2 IMAD.MOV.U32 R102, RZ, RZ, R119 ;  /* 0x000000ffff66a224 */ /* 0x004fe400078e0077 */
[----:B------:R-:W-:Y:S01]  /*d5f0*/  @!P2 IMAD.MOV.U32 R103, RZ, RZ, R196 ;  /* 0x000000ffff67a224 */ /* 0x000fe200078e00c4 */
[----:B------:R-:W2:Y:S04]  /*d600*/  LDL R119, [R1+0x130] ;  /* 0x0001300001777983 */ /* 0x000ea80000100800 */
[----:B------:R0:W2:Y:S01]  /*d610*/  @!P2 LDG.E.U8 R149, desc[UR20][R102.64] ;  /* 0x000000146695a981 */ /* 0x0000a2000c1e1100 */
[----:B------:R-:W-:-:S02]  /*d620*/  ISETP.GE.AND P2, PT, R0, UR22, PT ;  /* 0x0000001600007c0c */ /* 0x000fc4000bf46270 */
[----:B------:R-:W-:Y:S02]  /*d630*/  SHF.R.U32.HI R0, RZ, 0x6, R118 ;  /* 0x00000006ff007819 */ /* 0x000fe40000011676 */
[----:B------:R-:W2:Y:S01]  /*d640*/  LDL R118, [R1+0x134] ;  /* 0x0001340001767983 */ /* 0x000ea20000100800 */
        /* <DEDUP_REMOVED lines=16> */
[----:B------:R-:W-:Y:S01]  /*d750*/  SHF.R.U32.HI R0, RZ, 0x6, R245 ;  /* 0x00000006ff007819 */ /* 0x000fe200000116f5 */
[----:B0-----:R-:W-:Y:S01]  /*d760*/  @!P0 IMAD.MOV.U32 R102, RZ, RZ, R190 ;  /* 0x000000ffff668224 */ /* 0x001fe200078e00be */
[----:B------:R-:W-:Y:S02]  /*d770*/  PRMT R134, RZ, 0x7610, R134 ;  /* 0x00007610ff867816 */ /* 0x000fe40000000086 */
[----:B------:R-:W-:Y:S01]  /*d780*/  SGXT.U32 R0, R0, 0x1 ;  /* 0x000000010000781a */ /* 0x000fe20000000000 */
[----:B------:R-:W-:-:S03]  /*d790*/  @!P0 IMAD.MOV.U32 R103, RZ, RZ, R189 ;  /* 0x000000ffff678224 */ /* 0x000fc600078e00bd */
[----:B------:R-:W-:Y:S02]  /*d7a0*/  LOP3.LUT R0, R0, 0x7c, RZ, 0xfc, !PT ;  /* 0x0000007c00007812 */ /* 0x000fe400078efcff */
[----:B------:R0:W2:Y:S01]  /*d7b0*/  @!P0 LDG.E.U8 R134, desc[UR20][R102.64] ;  /* 0x0000001466868981 */ /* 0x0000a2000c1e1100 */
[----:B------:R-:W-:Y:S02]  /*d7c0*/  PRMT R110, RZ, 0x7610, R110 ;  /* 0x00007610ff6e7816 */ /* 0x000fe4000000006e */
[----:B------:R-:W-:Y:S02]  /*d7d0*/  ISETP.GE.AND P0, PT, R0, UR22, PT ;  /* 0x0000001600007c0c */ /* 0x000fe4000bf06270 */
[----:B------:R-:W-:Y:S01]  /*d7e0*/  LEA.HI R0, R245, 0x7e, RZ, 0x1a ;  /* 0x0000007ef5007811 */ /* 0x000fe200078fd0ff */
[----:B0-----:R-:W-:Y:S02]  /*d7f0*/  @!P2 IMAD.MOV.U32 R102, RZ, RZ, R193 ;  /* 0x000000ffff66a224 */ /* 0x001fe400078e00c1 */
[----:B------:R-:W-:-:S05]  /*d800*/  @!P2 IMAD.MOV.U32 R103, RZ, RZ, R191 ;  /* 0x000000ffff67a224 */ /* 0x000fca00078e00bf */
[----:B------:R3:W2:Y:S01]  /*d810*/  @!P2 LDG.E.U8 R110, desc[UR20][R102.64] ;  /* 0x00000014666ea981 */ /* 0x0006a2000c1e1100 */
[----:B------:R-:W-:Y:S02]  /*d820*/  ISETP.GE.AND P2, PT, R0, UR22, PT ;  /* 0x0000001600007c0c */ /* 0x000fe4000bf46270 */
[----:B------:R-:W-:Y:S02]  /*d830*/  PRMT R133, RZ, 0x7610, R133 ;  /* 0x00007610ff857816 */ /* 0x000fe40000000085 */
[----:B------:R-:W-:Y:S01]  /*d840*/  PRMT R109, RZ, 0x7610, R109 ;  /* 0x00007610ff6d7816 */ /* 0x000fe2000000006d */
[----:B---3--:R-:W-:Y:S02]  /*d850*/  @!P0 IMAD.MOV.U32 R102, RZ, RZ, R121 ;  /* 0x000000ffff668224 */ /* 0x008fe400078e0079 */
[----:B----4-:R-:W-:Y:S01]  /*d860*/  @!P0 IMAD.MOV.U32 R103, RZ, RZ, R227 ;  /* 0x000000ffff678224 */ /* 0x010fe200078e00e3 */
[----:B------:R-:W-:Y:S01]  /*d870*/  LOP3.LUT R0, R245, 0x7f, RZ, 0xc0, !PT ;  /* 0x0000007ff5007812 */ /* 0x000fe200078ec0ff */
[----:B------:R-:W3:Y:S04]  /*d880*/  LDL R227, [R1+0xe4] ;  /* 0x0000e40001e37983 */ /* 0x000ee80000100800 */
[----:B------:R2:W4:Y:S01]  /*d890*/  @!P0 LDG.E.U8 R133, desc[UR20][R102.64] ;  /* 0x0000001466858981 */ /* 0x000522000c1e1100 */
[----:B------:R-:W-:-:S02]  /*d8a0*/  ISETP.GE.AND P0, PT, R0, UR22, PT ;  /* 0x0000001600007c0c */ /* 0x000fc4000bf06270 */
[----:B------:R-:W-:Y:S01]  /*d8b0*/  PRMT R108, RZ, 0x7610, R108 ;  /* 0x00007610ff6c7816 */ /* 0x000fe2000000006c */
[----:B------:R-:W3:Y:S01]  /*d8c0*/  LDL R121, [R1+0xe8] ;  /* 0x0000e80001797983 */ /* 0x000ee20000100800 */
[----:B------:R-:W-:Y:S02]  /*d8d0*/  PRMT R107, RZ, 0x7610, R107 ;  /* 0x00007610ff6b7816 */ /* 0x000fe4000000006b */
[----:B------:R-:W-:Y:S02]  /*d8e0*/  PRMT R106, RZ, 0x7610, R106 ;  /* 0x00007610ff6a7816 */ /* 0x000fe4000000006a */
[----:B------:R-:W-:Y:S01]  /*d8f0*/  PRMT R105, RZ, 0x7610, R105 ;  /* 0x00007610ff697816 */ /* 0x000fe20000000069 */
[----:B--2---:R-:W-:Y:S02]  /*d900*/  @!P2 IMAD.MOV.U32 R103, RZ, RZ, R119 ;  /* 0x000000ffff67a224 */ /* 0x004fe400078e0077 */
[----:B------:R-:W2:Y:S01]  /*d910*/  LDL R119, [R1+0x64] ;  /* 0x0000640001777983 */ /* 0x000ea20000100800 */
[----:B------:R-:W-:-:S03]  /*d920*/  @!P2 IMAD.MOV.U32 R102, RZ, RZ, R118 ;  /* 0x000000ffff66a224 */ /* 0x000fc600078e0076 */
[----:B------:R-:W2:Y:S04]  /*d930*/  LDL R118, [R1+0x68] ;  /* 0x0000680001767983 */ /* 0x000ea80000100800 */
[----:B------:R0:W2:Y:S01]  /*d940*/  @!P2 LDG.E.U8 R109, desc[UR20][R102.64] ;  /* 0x00000014666da981 */ /* 0x0000a2000c1e1100 */
[----:B------:R-:W-:Y:S01]  /*d950*/  BAR.SYNC.DEFER_BLOCKING 0x0 ;  /* 0x0000000000007b1d */ /* 0x000fe20000010000 */
[----:B0-----:R-:W-:Y:S02]  /*d960*/  @!P0 IMAD.MOV.U32 R102, RZ, RZ, R198 ;  /* 0x000000ffff668224 */ /* 0x001fe400078e00c6 */
[----:B------:R-:W-:-:S05]  /*d970*/  @!P0 IMAD.MOV.U32 R103, RZ, RZ, R197 ;  /* 0x000000ffff678224 */ /* 0x000fca00078e00c5 */
[----:B------:R0:W2:Y:S02]  /*d980*/  @!P0 LDG.E.U8 R108, desc[UR20][R102.64] ;  /* 0x00000014666c8981 */ /* 0x0000a4000c1e1100 */
        /* <DEDUP_REMOVED lines=8> */
[----:B------:R0:W2:Y:S04]  /*da10*/  @!P0 LDG.E.U8 R105, desc[UR20][R102.64] ;  /* 0x0000001466698981 */ /* 0x0000a8000c1e1100 */
[----:B------:R-:W0:Y:S04]  /*da20*/  LDL R102, [R1+0x24] ;  /* 0x0000240001667983 */ /* 0x000e280000100800 */
[----:B------:R-:W0:Y:S01]  /*da30*/  LDL R103, [R1+0x28] ;  /* 0x0000280001677983 */ /* 0x000e220000100800 */
[----:B------:R-:W-:-:S03]  /*da40*/  PRMT R104, RZ, 0x7610, R104 ;  /* 0x00007610ff687816 */ /* 0x000fc60000000068 */
[----:B------:R-:W-:Y:S04]  /*da50*/  STS.U8 [R0+UR9+0x4000], R116 ;  /* 0x0040007400007988 */ /* 0x000fe80008000009 */
[----:B------:R-:W-:Y:S04]  /*da60*/  STS.U8 [R0+UR9+0x4200], R120 ;  /* 0x0042007800007988 */ /* 0x000fe80008000009 */
[----:B------:R-:W-:Y:S04]  /*da70*/  STS.U8 [R0+UR9+0x4400], R123 ;  /* 0x0044007b00007988 */ /* 0x000fe80008000009 */
[----:B------:R-:W-:Y:S04]  /*da80*/  STS.U8 [R0+UR9+0x4600], R122 ;  /* 0x0046007a00007988 */ /* 0x000fe80008000009 */
[----:B------:R1:W-:Y:S04]  /*da90*/  STS.U8 [R0+UR9+0x4800], R125 ;  /* 0x0048007d00007988 */ /* 0x0003e80008000009 */
[----:B------:R3:W-:Y:S04]  /*daa0*/  STS.U8 [R0+UR9+0x4a00], R124 ;  /* 0x004a007c00007988 */ /* 0x0007e80008000009 */
[----:B-1----:R-:W4:Y:S04]  /*dab0*/  LDL R125, [R1+0x30] ;  /* 0x00003000017d7983 */ /* 0x002f280000100800 */
[----:B---3--:R-:W4:Y:S01]  /*dac0*/  LDL R124, [R1+0x2c] ;  /* 0x00002c00017c7983 */ /* 0x008f220000100800 */
[----:B0-----:R-:W-:-:S04]  /*dad0*/  @!P0 LOP3.LUT R103, R103, R102, RZ, 0x3c, !PT ;  /* 0x0000006667678212 */ /* 0x001fc800078e3cff */
[----:B------:R-:W-:-:S04]  /*dae0*/  @!P0 LOP3.LUT R102, R103, R102, RZ, 0x3c, !PT ;  /* 0x0000006667668212 */ /* 0x000fc800078e3cff */
[----:B------:R-:W-:-:S05]  /*daf0*/  @!P0 LOP3.LUT R103, R103, R102, RZ, 0x3c, !PT ;  /* 0x0000006667678212 */ /* 0x000fca00078e3cff */
[----:B------:R0:W3:Y:S02]  /*db00*/  @!P0 LDG.E.U8 R104, desc[UR20][R102.64] ;  /* 0x0000001466688981 */ /* 0x0000e4000c1e1100 */
[----:B0-----:R-:W-:-:S06]  /*db10*/  PRMT R103, RZ, 0x7610, R103 ;  /* 0x00007610ff677816 */ /* 0x001fcc0000000067 */
[----:B--2---:R0:W2:Y:S04]  /*db20*/  @!P0 LDG.E.U8 R103, desc[UR20][R118.64] ;  /* 0x0000001476678981 */ /* 0x0040a8000c1e1100 */
[----:B------:R-:W0:Y:S04]  /*db30*/  LDL R118, [R1+0xa4] ;  /* 0x0000a40001767983 */ /* 0x000e280000100800 */
[----:B------:R-:W0:Y:S01]  /*db40*/  LDL R119, [R1+0xa8] ;  /* 0x0000a80001777983 */ /* 0x000e220000100800 */
[----:B------:R-:W-:Y:S02]  /*db50*/  PRMT R102, RZ, 0x7610, R102 ;  /* 0x00007610ff667816 */ /* 0x000fe40000000066 */
[----:B------:R-:W-:Y:S01]  /*db60*/  PRMT R116, RZ, 0x7610, R116 ;  /* 0x00007610ff747816 */ /* 0x000fe20000000074 */
[----:B------:R-:W-:-:S02]  /*db70*/  @!P0 IMAD.MOV.U32 R120, RZ, RZ, R200 ;  /* 0x000000ffff788224 */ /* 0x000fc400078e00c8 */
[----:B------:R-:W-:Y:S02]  /*db80*/  @!P0 IMAD.MOV.U32 R122, RZ, RZ, R232 ;  /* 0x000000ffff7a8224 */ /* 0x000fe400078e00e8 */
[----:B------:R-:W-:Y:S01]  /*db90*/  @!P0 IMAD.MOV.U32 R123, RZ, RZ, R231 ;  /* 0x000000ffff7b8224 */ /* 0x000fe200078e00e7 */
[----:B----4-:R-:W-:-:S04]  /*dba0*/  @!P0 LOP3.LUT R125, R125, R124, RZ, 0x3c, !PT ;  /* 0x0000007c7d7d8212 */ /* 0x010fc800078e3cff */
[----:B------:R-:W-:-:S04]  /*dbb0*/  @!P0 LOP3.LUT R124, R125, R124, RZ, 0x3c, !PT ;  /* 0x0000007c7d7c8212 */ /* 0x000fc800078e3cff */
[----:B------:R-:W-:Y:S01]  /*dbc0*/  @!P0 LOP3.LUT R125, R125, R124, RZ, 0x3c, !PT ;  /* 0x0000007c7d7d8212 */ /* 0x000fe200078e3cff */
[----:B------:R1:W-:Y:S04]  /*dbd0*/  STS.U8 [R0+UR9+0x4c00], R127 ;  /* 0x004c007f00007988 */ /* 0x0003e80008000009 */
[----:B------:R4:W-:Y:S04]  /*dbe0*/  STS.U8 [R0+UR9+0x4e00], R126 ;  /* 0x004e007e00007988 */ /* 0x0009e80008000009 */
[----:B-1----:R-:W2:Y:S04]  /*dbf0*/  LDL R127, [R1+0xb0] ;  /* 0x0000b000017f7983 */ /* 0x002ea80000100800 */
[----:B----4-:R-:W2:Y:S01]  /*dc00*/  LDL R126, [R1+0xac] ;  /* 0x0000ac00017e7983 */ /* 0x010ea20000100800 */
[----:B0-----:R-:W-:-:S04]  /*dc10*/  @!P0 LOP3.LUT R119, R119, R118, RZ, 0x3c, !PT ;  /* 0x0000007677778212 */ /* 0x001fc800078e3cff */
[----:B------:R-:W-:-:S04]  /*dc20*/  @!P0 LOP3.LUT R118, R119, R118, RZ, 0x3c, !PT ;  /* 0x0000007677768212 */ /* 0x000fc800078e3cff */
[----:B------:R-:W-:-:S05]  /*dc30*/  @!P0 LOP3.LUT R119, R119, R118, RZ, 0x3c, !PT ;  /* 0x0000007677778212 */ /* 0x000fca00078e3cff */
[----:B------:R0:W4:Y:S02]  /*dc40*/  @!P0 LDG.E.U8 R102, desc[UR20][R118.64] ;  /* 0x0000001476668981 */ /* 0x000124000c1e1100 */
[----:B0-----:R-:W-:Y:S02]  /*dc50*/  @!P0 IMAD.MOV.U32 R118, RZ, RZ, R121 ;  /* 0x000000ffff768224 */ /* 0x001fe400078e0079 */
[----:B------:R-:W-:Y:S02]  /*dc60*/  @!P0 IMAD.MOV.U32 R119, RZ, RZ, R227 ;  /* 0x000000ffff778224 */ /* 0x000fe400078e00e3 */
[----:B------:R-:W-:Y:S01]  /*dc70*/  @!P0 IMAD.MOV.U32 R121, RZ, RZ, R199 ;  /* 0x000000ffff798224 */ /* 0x000fe200078e00c7 */
[----:B------:R-:W3:Y:S04]  /*dc80*/  LDL R227, [R1+0xf0] ;  /* 0x0000f00001e37983 */ /* 0x000ee80000100800 */
[----:B------:R0:W3:Y:S02]  /*dc90*/  @!P0 LDG.E.U8 R116, desc[UR20][R118.64] ;  /* 0x0000001476748981 */ /* 0x0000e4000c1e1100 */
[----:B0-----:R-:W-:-:S02]  /*dca0*/  PRMT R118, RZ, 0x7610, R118 ;  /* 0x00007610ff767816 */ /* 0x001fc40000000076 */
[----:B------:R-:W-:-:S04]  /*dcb0*/  PRMT R119, RZ, 0x7610, R119 ;  /* 0x00007610ff777816 */ /* 0x000fc80000000077 */
[----:B------:R0:W3:Y:S02]  /*dcc0*/  @!P0 LDG.E.U8 R118, desc[UR20][R120.64] ;  /* 0x0000001478768981 */ /* 0x0000e4000c1e1100 */
[----:B0-----:R-:W-:Y:S02]  /*dcd0*/  @!P0 IMAD.MOV.U32 R120, RZ, RZ, R216 ;  /* 0x000000ffff788224 */ /* 0x001fe400078e00d8 */
[----:B------:R-:W-:-:S05]  /*dce0*/  @!P0 IMAD.MOV.U32 R121, RZ, RZ, R215 ;  /* 0x000000ffff798224 */ /* 0x000fca00078e00d7 */
[----:B------:R0:W3:Y:S02]  /*dcf0*/  @!P0 LDG.E.U8 R119, desc[UR20][R120.64] ;  /* 0x0000001478778981 */ /* 0x0000e4000c1e1100 */
[----:B0-----:R-:W-:Y:S02]  /*dd00*/  PRMT R120, RZ, 0x7610, R120 ;  /* 0x00007610ff787816 */ /* 0x001fe40000000078 */
[----:B------:R-:W-:-:S04]  /*dd10*/  PRMT R121, RZ, 0x7610, R121 ;  /* 0x00007610ff797816 */ /* 0x000fc80000000079 */
[----:B------:R0:W3:Y:S02]  /*dd20*/  @!P0 LDG.E.U8 R120, desc[UR20][R122.64] ;  /* 0x000000147a788981 */ /* 0x0000e4000c1e1100 */
[----:B0-----:R-:W-:Y:S02]  /*dd30*/  @!P0 IMAD.MOV.U32 R122, RZ, RZ, R249 ;  /* 0x000000ffff7a8224 */ /* 0x001fe400078e00f9 */
[----:B------:R-:W-:-:S05]  /*dd40*/  @!P0 IMAD.MOV.U32 R123, RZ, RZ, R248 ;  /* 0x000000ffff7b8224 */ /* 0x000fca00078e00f8 */
[----:B------:R0:W3:Y:S02]  /*dd50*/  @!P0 LDG.E.U8 R121, desc[UR20][R122.64] ;  /* 0x000000147a798981 */ /* 0x0000e4000c1e1100 */
[----:B0-----:R-:W-:-:S06]  /*dd60*/  PRMT R122, RZ, 0x7610, R122 ;  /* 0x00007610ff7a7816 */ /* 0x001fcc000000007a */
[----:B------:R0:W3:Y:S04]  /*dd70*/  @!P0 LDG.E.U8 R122, desc[UR20][R124.64] ;  /* 0x000000147c7a8981 */ /* 0x0000e8000c1e1100 */
[----:B------:R-:W0:Y:S04]  /*dd80*/  LDL R124, [R1+0x6c] ;  /* 0x00006c00017c7983 */ /* 0x000e280000100800 */
[----:B------:R-:W0:Y:S01]  /*dd90*/  LDL R125, [R1+0x70] ;  /* 0x00007000017d7983 */ /* 0x000e220000100800 */
[----:B------:R-:W-:Y:S02]  /*dda0*/  PRMT R123, RZ, 0x7610, R123 ;  /* 0x00007610ff7b7816 */ /* 0x000fe4000000007b */
[----:B--2---:R-:W-:-:S04]  /*ddb0*/  @!P0 LOP3.LUT R127, R127, R126, RZ, 0x3c, !PT ;  /* 0x0000007e7f7f8212 */ /* 0x004fc800078e3cff */
[----:B------:R-:W-:-:S04]  /*ddc0*/  @!P0 LOP3.LUT R126, R127, R126, RZ, 0x3c, !PT ;  /* 0x0000007e7f7e8212 */ /* 0x000fc800078e3cff */
[----:B------:R-:W-:Y:S02]  /*ddd0*/  @!P0 LOP3.LUT R127, R127, R126, RZ, 0x3c, !PT ;  /* 0x0000007e7f7f8212 */ /* 0x000fe400078e3cff */
[----:B0-----:R-:W-:-:S04]  /*dde0*/  @!P0 LOP3.LUT R125, R125, R124, RZ, 0x3c, !PT ;  /* 0x0000007c7d7d8212 */ /* 0x001fc800078e3cff */
[----:B------:R-:W-:-:S04]  /*ddf0*/  @!P0 LOP3.LUT R124, R125, R124, RZ, 0x3c, !PT ;  /* 0x0000007c7d7c8212 */ /* 0x000fc800078e3cff */
[----:B------:R-:W-:-:S05]  /*de00*/  @!P0 LOP3.LUT R125, R125, R124, RZ, 0x3c, !PT ;  /* 0x0000007c7d7d8212 */ /* 0x000fca00078e3cff */
[----:B------:R0:W2:Y:S02]  /*de10*/  @!P0 LDG.E.U8 R123, desc[UR20][R124.64] ;  /* 0x000000147c7b8981 */ /* 0x0000a4000c1e1100 */
[----:B0-----:R-:W-:-:S06]  /*de20*/  PRMT R124, RZ, 0x7610, R124 ;  /* 0x00007610ff7c7816 */ /* 0x001fcc000000007c */
[----:B------:R3:W2:Y:S04]  /*de30*/  @!P0 LDG.E.U8 R124, desc[UR20][R126.64] ;  /* 0x000000147e7c8981 */ /* 0x0006a8000c1e1100 */
[----:B------:R-:W2:Y:S01]  /*de40*/  LDL R127, [R1+0xec] ;  /* 0x0000ec00017f7983 */ /* 0x000ea20000100800 */
[----:B------:R-:W-:Y:S01]  /*de50*/  PRMT R125, RZ, 0x7610, R125 ;  /* 0x00007610ff7d7816 */ /* 0x000fe2000000007d */
[----:B---3--:R-:W-:Y:S02]  /*de60*/  @!P0 IMAD.MOV.U32 R126, RZ, RZ, R227 ;  /* 0x000000ffff7e8224 */ /* 0x008fe400078e00e3 */
[----:B------:R-:W-:Y:S04]  /*de70*/  STS.U8 [R0+UR9+0x5000], R167 ;  /* 0x005000a700007988 */ /* 0x000fe80008000009 */
[----:B------:R0:W-:Y:S04]  /*de80*/  STS.U8 [R0+UR9+0x5200], R128 ;  /* 0x0052008000007988 */ /* 0x0001e80008000009 */
[----:B------:R1:W-:Y:S04]  /*de90*/  STS.U8 [R0+UR9+0x5400], R129 ;  /* 0x0054008100007988 */ /* 0x0003e80008000009 */
[----:B------:R-:W3:Y:S01]  /*dea0*/  LDL R227, [R1+0x38] ;  /* 0x0000380001e37983 */ /* 0x000ee20000100800 */
[----:B0-----:R-:W-:-:S02]  /*deb0*/  PRMT R128, RZ, 0x7610, R128 ;  /* 0x00007610ff807816 */ /* 0x001fc40000000080 */
[----:B-1----:R-:W-:Y:S01]  /*dec0*/  PRMT R129, RZ, 0x7610, R129 ;  /* 0x00007610ff817816 */ /* 0x002fe20000000081 */
[----:B------:R0:W-:Y:S04]  /*ded0*/  STS.U8 [R0+UR9+0x5600], R130 ;  /* 0x0056008200007988 */ /* 0x0001e80008000009 */
[----:B------:R1:W-:Y:S01]  /*dee0*/  STS.U8 [R0+UR9+0x5800], R131 ;  /* 0x0058008300007988 */ /* 0x0003e20008000009 */
[----:B0-----:R-:W-:Y:S02]  /*def0*/  PRMT R130, RZ, 0x7610, R130 ;  /* 0x00007610ff827816 */ /* 0x001fe40000000082 */
[----:B-1----:R-:W-:Y:S01]  /*df00*/  PRMT R131, RZ, 0x7610, R131 ;  /* 0x00007610ff837816 */ /* 0x002fe20000000083 */
[----:B--2---:R0:W2:Y:S02]  /*df10*/  @!P0 LDG.E.U8 R125, desc[UR20][R126.64] ;  /* 0x000000147e7d8981 */ /* 0x0040a4000c1e1100 */
[----:B0-----:R-:W-:-:S02]  /*df20*/  @!P0 IMAD.MOV.U32 R126, RZ, RZ, R202 ;  /* 0x000000ffff7e8224 */ /* 0x001fc400078e00ca */
        /* <DEDUP_REMOVED lines=11> */
[----:B------:R-:W2:Y:S01]  /*dfe0*/  LDL R127, [R1+0x34] ;  /* 0x00003400017f7983 */ /* 0x000ea20000100800 */
[----:B---3--:R-:W-:-:S03]  /*dff0*/  @!P0 IMAD.MOV.U32 R126, RZ, RZ, R227 ;  /* 0x000000ffff7e8224 */ /* 0x008fc600078e00e3 */
[----:B------:R0:W-:Y:S02]  /*e000*/  STS.U8 [R0+UR9+0x5a00], R132 ;  /* 0x005a008400007988 */ /* 0x0001e40008000009 */
[----:B0-----:R-:W-:-:S06]  /*e010*/  PRMT R132, RZ, 0x7610, R132 ;  /* 0x00007610ff847816 */ /* 0x001fcc0000000084 */
[----:B--2---:R0:W2:Y:S04]  /*e020*/  @!P0 LDG.E.U8 R132, desc[UR20][R126.64] ;  /* 0x000000147e848981 */ /* 0x0040a8000c1e1100 */
[----:B------:R-:W0:Y:S04]  /*e030*/  LDL R126, [R1+0x74] ;  /* 0x00007400017e7983 */ /* 0x000e280000100800 */
[----:B------:R-:W0:Y:S04]  /*e040*/  LDL R127, [R1+0x78] ;  /* 0x00007800017f7983 */ /* 0x000e280000100800 */
[----:B------:R1:W-:Y:S02]  /*e050*/  STS.U8 [R0+UR9+0x5c00], R166 ;  /* 0x005c00a600007988 */ /* 0x0003e40008000009 */
[----:B-1----:R-:W-:-:S02]  /*e060*/  PRMT R166, RZ, 0x7610, R166 ;  /* 0x00007610ffa67816 */ /* 0x002fc400000000a6 */
[----:B0-----:R-:W-:-:S04]  /*e070*/  @!P0 LOP3.LUT R127, R127, R126, RZ, 0x3c, !PT ;  /* 0x0000007e7f7f8212 */ /* 0x001fc800078e3cff */
[----:B------:R-:W-:-:S04]  /*e080*/  @!P0 LOP3.LUT R126, R127, R126, RZ, 0x3c, !PT ;  /* 0x0000007e7f7e8212 */ /* 0x000fc800078e3cff */
[----:B------:R-:W-:-:S05]  /*e090*/  @!P0 LOP3.LUT R127, R127, R126, RZ, 0x3c, !PT ;  /* 0x0000007e7f7f8212 */ /* 0x000fca00078e3cff */
[----:B------:R0:W3:Y:S04]  /*e0a0*/  @!P0 LDG.E.U8 R166, desc[UR20][R126.64] ;  /* 0x000000147ea68981 */ /* 0x0000e8000c1e1100 */
[----:B------:R-:W0:Y:S04]  /*e0b0*/  LDL R126, [R1+0xb4] ;  /* 0x0000b400017e7983 */ /* 0x000e280000100800 */
[----:B------:R-:W0:Y:S04]  /*e0c0*/  LDL R127, [R1+0xb8] ;  /* 0x0000b800017f7983 */ /* 0x000e280000100800 */
[----:B------:R1:W-:Y:S02]  /*e0d0*/  STS.U8 [R0+UR9+0x5e00], R165 ;  /* 0x005e00a500007988 */ /* 0x0003e40008000009 */
[----:B-1----:R-:W-:Y:S01]  /*e0e0*/  PRMT R165, RZ, 0x7610, R165 ;  /* 0x00007610ffa57816 */ /* 0x002fe200000000a5 */
[----:B------:R-:W1:Y:S01]  /*e0f0*/  S2R R227, SR_TID.X ;  /* 0x0000000000e37919 */ /* 0x000e620000002100 */
[----:B0-----:R-:W-:-:S04]  /*e100*/  @!P0 LOP3.LUT R127, R127, R126, RZ, 0x3c, !PT ;  /* 0x0000007e7f7f8212 */ /* 0x001fc800078e3cff */
[----:B------:R-:W-:-:S04]  /*e110*/  @!P0 LOP3.LUT R126, R127, R126, RZ, 0x3c, !PT ;  /* 0x0000007e7f7e8212 */ /* 0x000fc800078e3cff */
[----:B------:R-:W-:-:S05]  /*e120*/  @!P0 LOP3.LUT R127, R127, R126, RZ, 0x3c, !PT ;  /* 0x0000007e7f7f8212 */ /* 0x000fca00078e3cff */
[----:B------:R0:W2:Y:S04]  /*e130*/  @!P0 LDG.E.U8 R165, desc[UR20][R126.64] ;  /* 0x000000147ea58981 */ /* 0x0000a8000c1e1100 */
[----:B------:R-:W0:Y:S04]  /*e140*/  LDL R126, [R1+0xf4] ;  /* 0x0000f400017e7983 */ /* 0x000e280000100800 */
[----:B------:R-:W0:Y:S01]  /*e150*/  LDL R127, [R1+0xf8] ;  /* 0x0000f800017f7983 */ /* 0x000e220000100800 */
[----:B-1----:R-:W-:-:S04]  /*e160*/  LOP3.LUT R227, R227, 0x7f, RZ, 0xc0, !PT ;  /* 0x0000007fe3e37812 */ /* 0x002fc800078ec0ff */
[----:B------:R-:W-:-:S05]  /*e170*/  LOP3.LUT R227, R227, 0x10, RZ, 0x3c, !PT ;  /* 0x00000010e3e37812 */ /* 0x000fca00078e3cff */
[----:B------:R1:W-:Y:S04]  /*e180*/  STS.U8 [R227+UR9+0x4080], R164 ;  /* 0x004080a4e3007988 */ /* 0x0003e80008000009 */
[----:B------:R3:W-:Y:S01]  /*e190*/  STS.U8 [R227+UR9+0x4280], R163 ;  /* 0x004280a3e3007988 */ /* 0x0007e20008000009 */
[----:B-1----:R-:W-:Y:S02]  /*e1a0*/  PRMT R164, RZ, 0x7610, R164 ;  /* 0x00007610ffa47816 */ /* 0x002fe400000000a4 */
[----:B---3--:R-:W-:Y:S01]  /*e1b0*/  PRMT R163, RZ, 0x7610, R163 ;  /* 0x00007610ffa37816 */ /* 0x008fe200000000a3 */
[----:B------:R1:W-:Y:S04]  /*e1c0*/  STS.U8 [R227+UR9+0x4480], R162 ;  /* 0x004480a2e3007988 */ /* 0x0003e80008000009 */
[----:B------:R3:W-:Y:S01]  /*e1d0*/  STS.U8 [R227+UR9+0x4680], R161 ;  /* 0x004680a1e3007988 */ /* 0x0007e20008000009 */
[----:B-1----:R-:W-:-:S02]  /*e1e0*/  PRMT R162, RZ, 0x7610, R162 ;  /* 0x00007610ffa27816 */ /* 0x002fc400000000a2 */
[----:B---3--:R-:W-:Y:S02]  /*e1f0*/  PRMT R161, RZ, 0x7610, R161 ;  /* 0x00007610ffa17816 */ /* 0x008fe400000000a1 */
[----:B0-----:R-:W-:-:S04]  /*e200*/  @!P0 LOP3.LUT R127, R127, R126, RZ, 0x3c, !PT ;  /* 0x0000007e7f7f8212 */ /* 0x001fc800078e3cff */
[----:B------:R-:W-:-:S04]  /*e210*/  @!P0 LOP3.LUT R126, R127, R126, RZ, 0x3c, !PT ;  /* 0x0000007e7f7e8212 */ /* 0x000fc800078e3cff */
[----:B------:R-:W-:-:S05]  /*e220*/  @!P0 LOP3.LUT R127, R127, R126, RZ, 0x3c, !PT ;  /* 0x0000007e7f7f8212 */ /* 0x000fca00078e3cff */
[----:B------:R0:W3:Y:S02]  /*e230*/  @!P0 LDG.E.U8 R164, desc[UR20][R126.64] ;  /* 0x000000147ea48981 */ /* 0x0000e4000c1e1100 */
        /* <DEDUP_REMOVED lines=9> */
[----:B------:R-:W0:Y:S04]  /*e2d0*/  LDL R127, [R1] ;  /* 0x00000000017f7983 */ /* 0x000e280000100800 */
[----:B------:R1:W-:Y:S02]  /*e2e0*/  STS.U8 [R227+UR9+0x4880], R160 ;  /* 0x004880a0e3007988 */ /* 0x0003e40008000009 */
[----:B-1----:R-:W-:Y:S01]  /*e2f0*/  PRMT R160, RZ, 0x7610, R160 ;  /* 0x00007610ffa07816 */ /* 0x002fe200000000a0 */
[----:B0-----:R-:W-:-:S02]  /*e300*/  @!P0 IMAD.MOV.U32 R126, RZ, RZ, R127 ;  /* 0x000000ffff7e8224 */ /* 0x001fc400078e007f */
[----:B------:R-:W-:-:S05]  /*e310*/  @!P0 IMAD.MOV.U32 R127, RZ, RZ, R252 ;  /* 0x000000ffff7f8224 */ /* 0x000fca00078e00fc */
[----:B------:R0:W2:Y:S04]  /*e320*/  @!P0 LDG.E.U8 R160, desc[UR20][R126.64] ;  /* 0x000000147ea08981 */ /* 0x0000a8000c1e1100 */
[----:B------:R-:W0:Y:S04]  /*e330*/  LDL R126, [R1+0x3c] ;  /* 0x00003c00017e7983 */ /* 0x000e280000100800 */
[----:B------:R-:W0:Y:S04]  /*e340*/  LDL R127, [R1+0x40] ;  /* 0x00004000017f7983 */ /* 0x000e280000100800 */
[----:B------:R1:W-:Y:S02]  /*e350*/  STS.U8 [R227+UR9+0x4a80], R159 ;  /* 0x004a809fe3007988 */ /* 0x0003e40008000009 */
[----:B-1----:R-:W-:-:S02]  /*e360*/  PRMT R159, RZ, 0x7610, R159 ;  /* 0x00007610ff9f7816 */ /* 0x002fc4000000009f */
[----:B0-----:R-:W-:-:S04]  /*e370*/  @!P0 LOP3.LUT R127, R127, R126, RZ, 0x3c, !PT ;  /* 0x0000007e7f7f8212 */ /* 0x001fc800078e3cff */
[----:B------:R-:W-:-:S04]  /*e380*/  @!P0 LOP3.LUT R126, R127, R126, RZ, 0x3c, !PT ;  /* 0x0000007e7f7e8212 */ /* 0x000fc800078e3cff */
[----:B------:R-:W-:-:S05]  /*e390*/  @!P0 LOP3.LUT R127, R127, R126, RZ, 0x3c, !PT ;  /* 0x0000007e7f7f8212 */ /* 0x000fca00078e3cff */
        /* <DEDUP_REMOVED lines=19> */
[----:B------:R1:W-:Y:S04]  /*e4d0*/  STS.U8 [R227+UR9+0x5080], R156 ;  /* 0x0050809ce3007988 */ /* 0x0003e80008000009 */
[----:B------:R3:W-:Y:S01]  /*e4e0*/  STS.U8 [R227+UR9+0x5280], R155 ;  /* 0x0052809be3007988 */ /* 0x0007e20008000009 */
[----:B-1----:R-:W-:-:S02]  /*e4f0*/  PRMT R156, RZ, 0x7610, R156 ;  /* 0x00007610ff9c7816 */ /* 0x002fc4000000009c */
[----:B---3--:R-:W-:Y:S01]  /*e500*/  PRMT R155, RZ, 0x7610, R155 ;  /* 0x00007610ff9b7816 */ /* 0x008fe2000000009b */
[----:B------:R1:W-:Y:S04]  /*e510*/  STS.U8 [R227+UR9+0x5480], R154 ;  /* 0x0054809ae3007988 */ /* 0x0003e80008000009 */
[----:B------:R3:W-:Y:S01]  /*e520*/  STS.U8 [R227+UR9+0x5680], R153 ;  /* 0x00568099e3007988 */ /* 0x0007e20008000009 */
[----:B-1----:R-:W-:Y:S02]  /*e530*/  PRMT R154, RZ, 0x7610, R154 ;  /* 0x00007610ff9a7816 */ /* 0x002fe4000000009a */
        /* <DEDUP_REMOVED lines=42> */
[----:B------:R-:W2:Y:S01]  /*e7e0*/  LDL.LU R227, [R1+0x148] ;  /* 0x0001480001e37983 */ /* 0x000ea20000300800 */
[----:B0-----:R-:W-:-:S04]  /*e7f0*/  @!P0 LOP3.LUT R127, R127, R126, RZ, 0x3c, !PT ;  /* 0x0000007e7f7f8212 */ /* 0x001fc800078e3cff */
[----:B------:R-:W-:-:S04]  /*e800*/  @!P0 LOP3.LUT R126, R127, R126, RZ, 0x3c, !PT ;  /* 0x0000007e7f7e8212 */ /* 0x000fc800078e3cff */
[----:B------:R-:W-:-:S05]  /*e810*/  @!P0 LOP3.LUT R127, R127, R126, RZ, 0x3c, !PT ;  /* 0x0000007e7f7f8212 */ /* 0x000fca00078e3cff */
[----:B------:R0:W2:Y:S04]  /*e820*/  @!P0 LDG.E.U8 R149, desc[UR20][R126.64] ;  /* 0x000000147e958981 */ /* 0x0000a8000c1e1100 */
[----:B------:R-:W0:Y:S04]  /*e830*/  LDL R126, [R1+0x104] ;  /* 0x00010400017e7983 */ /* 0x000e280000100800 */
[----:B------:R-:W0:Y:S01]  /*e840*/  LDL R127, [R1+0x108] ;  /* 0x00010800017f7983 */ /* 0x000e220000100800 */
[----:B------:R-:W-:-:S04]  /*e850*/  LOP3.LUT R245, R245, 0x7f, RZ, 0xc0, !PT ;  /* 0x0000007ff5f57812 */ /* 0x000fc800078ec0ff */
        /* <DEDUP_REMOVED lines=106> */
[----:B------:R-:W-:-:S05]  /*ef00*/  LOP3.LUT R0, R0, 0x30, RZ, 0x3c, !PT ;  /* 0x0000003000007812 */ /* 0x000fca00078e3cff */
[----:B------:R1:W-:Y:S01]  /*ef10*/  STS.U8 [R0+UR9+0x4180], R244 ;  /* 0x004180f400007988 */ /* 0x0003e20008000009 */
[----:B0-----:R-:W-:-:S04]  /*ef20*/  @!P0 LOP3.LUT R127, R127, R126, RZ, 0x3c, !PT ;  /* 0x0000007e7f7f8212 */ /* 0x001fc800078e3cff */
[----:B------:R-:W-:-:S04]  /*ef30*/  @!P0 LOP3.LUT R126, R127, R126, RZ, 0x3c, !PT ;  /* 0x0000007e7f7e8212 */ /* 0x000fc800078e3cff */
[----:B------:R-:W-:-:S05]  /*ef40*/  @!P0 LOP3.LUT R127, R127, R126, RZ, 0x3c, !PT ;  /* 0x0000007e7f7f8212 */ /* 0x000fca00078e3cff */
[----:B------:R0:W2:Y:S04]  /*ef50*/  @!P0 LDG.E.U8 R133, desc[UR20][R126.64] ;  /* 0x000000147e858981 */ /* 0x0000a8000c1e1100 */
[----:B------:R-:W0:Y:S04]  /*ef60*/  LDL R126, [R1+0x114] ;  /* 0x00011400017e7983 */ /* 0x000e280000100800 */
[----:B------:R-:W0:Y:S04]  /*ef70*/  LDL R127, [R1+0x118] ;  /* 0x00011800017f7983 */ /* 0x000e280000100800 */
[----:B-1----:R-:W2:Y:S01]  /*ef80*/  LDL.LU R244, [R1+0x140] ;  /* 0x0001400001f47983 */ /* 0x002ea20000300800 */
[----:B------:R-:W-:-:S03]  /*ef90*/  PRMT R167, RZ, 0x7610, R167 ;  /* 0x00007610ffa77816 */ /* 0x000fc600000000a7 */
[----:B------:R1:W-:Y:S04]  /*efa0*/  STS.U8 [R0+UR9+0x4380], R238 ;  /* 0x004380ee00007988 */ /* 0x0003e80008000009 */
[----:B------:R3:W-:Y:S01]  /*efb0*/  STS.U8 [R0+UR9+0x4580], R192 ;  /* 0x004580c000007988 */ /* 0x0007e20008000009 */
[----:B-1----:R-:W-:Y:S02]  /*efc0*/  PRMT R238, RZ, 0x7610, R238 ;  /* 0x00007610ffee7816 */ /* 0x002fe400000000ee */
[----:B---3--:R-:W-:Y:S01]  /*efd0*/  PRMT R192, RZ, 0x7610, R192 ;  /* 0x00007610ffc07816 */ /* 0x008fe200000000c0 */
[----:B------:R1:W-:Y:S02]  /*efe0*/  STS.U8 [R0+UR9+0x4780], R187 ;  /* 0x004780bb00007988 */ /* 0x0003e40008000009 */
[----:B-1----:R-:W-:-:S02]  /*eff0*/  PRMT R187, RZ, 0x7610, R187 ;  /* 0x00007610ffbb7816 */ /* 0x002fc400000000bb */
[----:B0-----:R-:W-:-:S04]  /*f000*/  @!P0 LOP3.LUT R127, R127, R126, RZ, 0x3c, !PT ;  /* 0x0000007e7f7f8212 */ /* 0x001fc800078e3cff */
[----:B------:R-:W-:-:S04]  /*f010*/  @!P0 LOP3.LUT R126, R127, R126, RZ, 0x3c, !PT ;  /* 0x0000007e7f7e8212 */ /* 0x000fc800078e3cff */
[----:B------:R-:W-:-:S05]  /*f020*/  @!P0 LOP3.LUT R127, R127, R126, RZ, 0x3c, !PT ;  /* 0x0000007e7f7f8212 */ /* 0x000fca00078e3cff */
[----:B------:R0:W3:Y:S02]  /*f030*/  @!P0 LDG.E.U8 R167, desc[UR20][R126.64] ;  /* 0x000000147ea78981 */ /* 0x0000e4000c1e1100 */
[----:B0-----:R-:W-:Y:S02]  /*f040*/  @!P0 IMAD.MOV.U32 R126, RZ, RZ, R212 ;  /* 0x000000ffff7e8224 */ /* 0x001fe400078e00d4 */
[----:B------:R-:W-:-:S05]  /*f050*/  @!P0 IMAD.MOV.U32 R127, RZ, RZ, R211 ;  /* 0x000000ffff7f8224 */ /* 0x000fca00078e00d3 */
[----:B------:R0:W3:Y:S02]  /*f060*/  @!P0 LDG.E.U8 R238, desc[UR20][R126.64] ;  /* 0x000000147eee8981 */ /* 0x0000e4000c1e1100 */
[----:B0-----:R-:W-:Y:S02]  /*f070*/  @!P0 IMAD.MOV.U32 R126, RZ, RZ, R228 ;  /* 0x000000ffff7e8224 */ /* 0x001fe400078e00e4 */
[----:B--2---:R-:W-:-:S05]  /*f080*/  @!P0 IMAD.MOV.U32 R127, RZ, RZ, R227 ;  /* 0x000000ffff7f8224 */ /* 0x004fca00078e00e3 */
        /* <DEDUP_REMOVED lines=40> */
[----:B------:R-:W5:Y:S01]  /*f310*/  LDL.LU R0, [R1+0x13c] ;  /* 0x00013c0001007983 */ /* 0x000f620000300800 */
[----:B0-----:R-:W-:-:S04]  /*f320*/  @!P0 LOP3.LUT R127, R127, R126, RZ, 0x3c, !PT ;  /* 0x0000007e7f7f8212 */ /* 0x001fc800078e3cff */
[----:B------:R-:W-:-:S04]  /*f330*/  @!P0 LOP3.LUT R126, R127, R126, RZ, 0x3c, !PT ;  /* 0x0000007e7f7e8212 */ /* 0x000fc800078e3cff */
[----:B------:R-:W-:-:S05]  /*f340*/  @!P0 LOP3.LUT R127, R127, R126, RZ, 0x3c, !PT ;  /* 0x0000007e7f7f8212 */ /* 0x000fca00078e3cff */
[----:B------:R0:W2:Y:S02]  /*f350*/  @!P0 LDG.E.U8 R115, desc[UR20][R126.64] ;  /* 0x000000147e738981 */ /* 0x0000a4000c1e1100 */
[----:B0-----:R-:W0:Y:S02]  /*f360*/  S2R R127, SR_TID.X ;  /* 0x00000000007f7919 */ /* 0x001e240000002100 */
[C---:B0-----:R-:W-:Y:S02]  /*f370*/  LOP3.LUT R126, R127.reuse, 0x7f, RZ, 0xc0, !PT ;  /* 0x0000007f7f7e7812 */ /* 0x041fe400078ec0ff */
[----:B------:R-:W-:Y:S02]  /*f380*/  LOP3.LUT R127, R127, 0x7f, RZ, 0xc0, !PT ;  /* 0x0000007f7f7f7812 */ /* 0x000fe400078ec0ff */
[----:B------:R-:W-:-:S05]  /*f390*/  LOP3.LUT R126, R126, 0x30, RZ, 0x3c, !PT ;  /* 0x000000307e7e7812 */ /* 0x000fca00078e3cff */
[----:B------:R0:W-:Y:S02]  /*f3a0*/  STS.U8 [R126+UR9+0x5380], R101 ;  /* 0x005380657e007988 */ /* 0x0001e40008000009 */
[----:B0-----:R-:W-:Y:S01]  /*f3b0*/  LOP3.LUT R101, R127, 0x30, RZ, 0x3c, !PT ;  /* 0x000000307f657812 */ /* 0x001fe200078e3cff */
[----:B------:R-:W0:Y:S04]  /*f3c0*/  S2R R126, SR_TID.X ;  /* 0x00000000007e7919 */ /* 0x000e280000002100 */
[----:B------:R1:W-:Y:S02]  /*f3d0*/  STS.U8 [R101+UR9+0x5580], R114 ;  /* 0x0055807265007988 */ /* 0x0003e40008000009 */
[----:B-1----:R-:W1:Y:S02]  /*f3e0*/  S2R R114, SR_TID.X ;  /* 0x0000000000727919 */ /* 0x002e640000002100 */
[----:B------:R0:W-:Y:S04]  /*f3f0*/  STS.U8 [R101+UR9+0x5780], R113 ;  /* 0x0057807165007988 */ /* 0x0001e80008000009 */
[----:B------:R0:W-:Y:S04]  /*f400*/  STS.U8 [R101+UR9+0x5980], R112 ;  /* 0x0059807065007988 */ /* 0x0001e80008000009 */
[----:B------:R-:W-:Y:S01]  /*f410*/  STS.U8 [R101+UR9+0x5b80], R111 ;  /* 0x005b806f65007988 */ /* 0x000fe20008000009 */
[----:B0-----:R-:W-:-:S03]  /*f420*/  LOP3.LUT R127, R126, 0x7f, RZ, 0xc0, !PT ;  /* 0x0000007f7e7f7812 */ /* 0x001fc600078ec0ff */
[----:B------:R-:W-:Y:S04]  /*f430*/  STS.U8 [R101+UR9+0x5d80], R110 ;  /* 0x005d806e65007988 */ /* 0x000fe80008000009 */
[----:B------:R-:W-:Y:S04]  /*f440*/  STS.U8 [R101+UR9+0x5f80], R109 ;  /* 0x005f806d65007988 */ /* 0x000fe80008000009 */
[----:B------:R-:W-:Y:S01]  /*f450*/  STS.U8 [R127+UR9+0x6000], R108 ;  /* 0x0060006c7f007988 */ /* 0x000fe20008000009 */
[----:B-1----:R-:W-:-:S03]  /*f460*/  LOP3.LUT R114, R114, 0x7f, RZ, 0xc0, !PT ;  /* 0x0000007f72727812 */ /* 0x002fc600078ec0ff */
[----:B------:R-:W-:Y:S01]  /*f470*/  STS.U8 [R127+UR9+0x6400], R107 ;  /* 0x0064006b7f007988 */ /* 0x000fe20008000009 */
[----:B------:R-:W-:-:S03]  /*f480*/  LOP3.LUT R113, R114, 0x10, RZ, 0x3c, !PT ;  /* 0x0000001072717812 */ /* 0x000fc600078e3cff */
[----:B------:R-:W-:Y:S04]  /*f490*/  STS.U8 [R127+UR9+0x6800], R106 ;  /* 0x0068006a7f007988 */ /* 0x000fe80008000009 */
[----:B------:R-:W-:Y:S04]  /*f4a0*/  STS.U8 [R127+UR9+0x6c00], R105 ;  /* 0x006c00697f007988 */ /* 0x000fe80008000009 */
[----:B------:R-:W-:Y:S04]  /*f4b0*/  STS.U8 [R127+UR9+0x7000], R104 ;  /* 0x007000687f007988 */ /* 0x000fe80008000009 */
[----:B------:R-:W-:Y:S04]  /*f4c0*/  STS.U8 [R127+UR9+0x7400], R103 ;  /* 0x007400677f007988 */ /* 0x000fe80008000009 */
[----:B----4-:R-:W-:Y:S04]  /*f4d0*/  STS.U8 [R127+UR9+0x7800], R102 ;  /* 0x007800667f007988 */ /* 0x010fe80008000009 */
[----:B------:R-:W-:Y:S01]  /*f4e0*/  STS.U8 [R127+UR9+0x7c00], R116 ;  /* 0x007c00747f007988 */ /* 0x000fe20008000009 */
[----:B------:R-:W-:-:S03]  /*f4f0*/  LOP3.LUT R114, R114, 0x20, RZ, 0x3c, !PT ;  /* 0x0000002072727812 */ /* 0x000fc600078e3cff */
        /* <DEDUP_REMOVED lines=11> */
[----:B------:R-:W-:Y:S01]  /*f5b0*/  STS.U8 [R114+UR9+0x6d00], R131 ;  /* 0x006d008372007988 */ /* 0x000fe20008000009 */
[----:B------:R-:W-:-:S03]  /*f5c0*/  LOP3.LUT R126, R126, 0x7f, RZ, 0xc0, !PT ;  /* 0x0000007f7e7e7812 */ /* 0x000fc600078ec0ff */
        /* <DEDUP_REMOVED lines=15> */
[----:B0-----:R-:W-:-:S03]  /*f6c0*/  LOP3.LUT R101, R126, 0x50, RZ, 0x3c, !PT ;  /* 0x000000507e657812 */ /* 0x001fc600078e3cff */
        /* <DEDUP_REMOVED lines=15> */
[----:B------:R1:W-:Y:S04]  /*f7c0*/  STS.U8 [R102+UR9+0x6300], R139 ;  /* 0x0063008b66007988 */ /* 0x0003e80008000009 */
[----:B------:R1:W-:Y:S01]  /*f7d0*/  STS.U8 [R102+UR9+0x6700], R138 ;  /* 0x0067008a66007988 */ /* 0x0003e20008000009 */
[----:B0-----:R-:W-:-:S03]  /*f7e0*/  LOP3.LUT R101, R127, 0x70, RZ, 0x3c, !PT ;  /* 0x000000707f657812 */ /* 0x001fc600078e3cff */
[----:B------:R1:W-:Y:S04]  /*f7f0*/  STS.U8 [R102+UR9+0x6b00], R137 ;  /* 0x006b008966007988 */ /* 0x0003e80008000009 */
[----:B------:R1:W-:Y:S04]  /*f800*/  STS.U8 [R102+UR9+0x6f00], R136 ;  /* 0x006f008866007988 */ /* 0x0003e80008000009 */
[----:B------:R1:W-:Y:S04]  /*f810*/  STS.U8 [R102+UR9+0x7300], R135 ;  /* 0x0073008766007988 */ /* 0x0003e80008000009 */
[----:B------:R1:W-:Y:S04]  /*f820*/  STS.U8 [R102+UR9+0x7700], R134 ;  /* 0x0077008666007988 */ /* 0x0003e80008000009 */
[----:B------:R1:W-:Y:S04]  /*f830*/  STS.U8 [R102+UR9+0x7b00], R133 ;  /* 0x007b008566007988 */ /* 0x0003e80008000009 */
[----:B---3--:R1:W-:Y:S04]  /*f840*/  STS.U8 [R102+UR9+0x7f00], R167 ;  /* 0x007f00a766007988 */ /* 0x0083e80008000009 */
[----:B------:R1:W-:Y:S04]  /*f850*/  STS.U8 [R101+UR9+0x6380], R238 ;  /* 0x006380ee65007988 */ /* 0x0003e80008000009 */
[----:B--2---:R1:W-:Y:S04]  /*f860*/  STS.U8 [R101+UR9+0x6780], R192 ;  /* 0x006780c065007988 */ /* 0x0043e80008000009 */
[----:B------:R1:W-:Y:S04]  /*f870*/  STS.U8 [R101+UR9+0x6b80], R187 ;  /* 0x006b80bb65007988 */ /* 0x0003e80008000009 */
[----:B------:R1:W-:Y:S04]  /*f880*/  STS.U8 [R101+UR9+0x6f80], R186 ;  /* 0x006f80ba65007988 */ /* 0x0003e80008000009 */
[----:B------:R1:W-:Y:S04]  /*f890*/  STS.U8 [R101+UR9+0x7380], R181 ;  /* 0x007380b565007988 */ /* 0x0003e80008000009 */
[----:B------:R1:W-:Y:S04]  /*f8a0*/  STS.U8 [R101+UR9+0x7780], R175 ;  /* 0x007780af65007988 */ /* 0x0003e80008000009 */
[----:B------:R1:W-:Y:S04]  /*f8b0*/  STS.U8 [R101+UR9+0x7b80], R117 ;  /* 0x007b807565007988 */ /* 0x0003e80008000009 */
[----:B------:R1:W-:Y:S01]  /*f8c0*/  STS.U8 [R101+UR9+0x7f80], R115 ;  /* 0x007f807365007988 */ /* 0x0003e20008000009 */
[----:B------:R0:W-:Y:S06]  /*f8d0*/  MEMBAR.ALL.CTA ;  /* 0x0000000000007992 */ /* 0x0001ec0000008000 */
[----:B0-----:R-:W0:Y:S01]  /*f8e0*/  FENCE.VIEW.ASYNC.S ;  /* 0x00000000000073c6 */ /* 0x001e220000000000 */
[----:B------:R-:W-:Y:S01]  /*f8f0*/  ULEA UR6, UR23, UR9, 0x3 ;  /* 0x0000000917067291 */ /* 0x000fe2000f8e18ff */
[----:B------:R-:W-:-:S03]  /*f900*/  UMOV UR4, UR5 ;  /* 0x0000000500047c82 */ /* 0x000fc60008000000 */
[----:B------:R-:W-:Y:S01]  /*f910*/  UIADD3 UR6, UPT, UPT, UR6, 0x8000, URZ ;  /* 0x0000800006067890 */ /* 0x000fe2000fffe0ff */
[----:B0-----:R-:W-:Y:S06]  /*f920*/  BAR.SYNC.DEFER_BLOCKING 0x0 ;  /* 0x0000000000007b1d */ /* 0x001fec0000010000 */
[----:B-1----:R-:W-:Y:S05]  /*f930*/  BRA.U UP1, `(.L_x_9) ;  /* 0x0000000101487547 */ /* 0x002fea000b800000 */
[----:B------:R-:W-:Y:S01]  /*f940*/  UMOV UR13, 0x80004020 ;  /* 0x80004020000d7882 */ /* 0x000fe20000000000 */
[----:B------:R-:W-:Y:S01]  /*f950*/  UMOV UR15, 0x40004040 ;  /* 0x40004040000f7882 */ /* 0x000fe20000000000 */
[----:B------:R-:W-:Y:S01]  /*f960*/  UMOV UR16, 0x0 ;  /* 0x0000000000107882 */ /* 0x000fe20000000000 */
[----:B------:R-:W-:Y:S01]  /*f970*/  UMOV UR17, 0x4108010 ;  /* 0x0410801000117882 */ /* 0x000fe20000000000 */
[----:B------:R-:W-:Y:S01]  /*f980*/  UMOV UR40, 0x0 ;  /* 0x0000000000287882 */ /* 0x000fe20000000000 */
[----:B------:R-:W-:Y:S01]  /*f990*/  UMOV UR41, 0x4108010 ;  /* 0x0410801000297882 */ /* 0x000fe20000000000 */
[----:B------:R-:W-:Y:S01]  /*f9a0*/  UMOV UR42, 0x0 ;  /* 0x00000000002a7882 */ /* 0x000fe20000000000 */
[----:B------:R-:W-:Y:S01]  /*f9b0*/  UMOV UR43, 0x4108010 ;  /* 0x04108010002b7882 */ /* 0x000fe20000000000 */
[----:B------:R-:W-:Y:S01]  /*f9c0*/  UMOV UR7, URZ ;  /* 0x000000ff00077c82 */ /* 0x000fe20008000000 */
[----:B------:R0:W-:Y:S01]  /*f9d0*/  UTCQMMA gdesc[UR12], gdesc[UR14], tmem[UR8], tmem[UR16], idesc[UR17], UPT ;  /* 0x00ff100e0c0075ea */ /* 0x0001e2000b800308 */
        /* <DEDUP_REMOVED lines=8> */
.L_x_9:
[----:B------:R-:W-:Y:S01]  /*fa60*/  UIADD3 UR23, UPT, UPT, UR23, 0x1, URZ ;  /* 0x0000000117177890 */ /* 0x000fe2000fffe0ff */
[----:B------:R-:W-:Y:S01]  /*fa70*/  IMAD.U32 R101, RZ, RZ, UR4 ;  /* 0x00000004ff657e24 */ /* 0x000fe2000f8e00ff */
[----:B------:R-:W-:Y:S02]  /*fa80*/  UIADD3 UR19, UPT, UPT, UR19, -0x1, URZ ;  /* 0xffffffff13137890 */ /* 0x000fe4000fffe0ff */
[----:B------:R-:W-:Y:S02]  /*fa90*/  UISETP.GT.AND UP2, UPT, UR23, 0x1, UPT ;  /* 0x000000011700788c */ /* 0x000fe4000bf44270 */
[----:B------:R-:W-:Y:S02]  /*faa0*/  UIADD3 UR22, UPT, UPT, UR22, -0x80, URZ ;  /* 0xffffff8016167890 */ /* 0x000fe4000fffe0ff */
[----:B0-----:R-:W-:Y:S02]  /*fab0*/  USEL UR5, URZ, 0x1, !UP2 ;  /* 0x00000001ff057887 */ /* 0x001fe4000d000000 */
[----:B------:R-:W-:-:S02]  /*fac0*/  USEL UR23, UR23, URZ, !UP2 ;  /* 0x000000ff17177287 */ /* 0x000fc4000d000000 */
[----:B------:R-:W-:Y:S02]  /*fad0*/  UISETP.NE.U32.AND UP2, UPT, UR19, URZ, UPT ;  /* 0x000000ff1300728c */ /* 0x000fe4000bf45070 */
[----:B------:R-:W-:-:S07]  /*fae0*/  ULOP3.LUT UR5, UR4, UR5, URZ, 0x3c, !UPT ;  /* 0x0000000504057292 */ /* 0x000fce000f8e3cff */
[----:B------:R-:W-:Y:S05]  /*faf0*/  BRA.U UP2, `(.L_x_10) ;  /* 0xffffffa102f07547 */ /* 0x000fea000b83ffff */
.L_x_7:
[----:B------:R-:W-:-:S09]  /*fb00*/  UISETP.GE.AND UP1, UPT, UR24, 0x80, UPT ;  /* 0x000000801800788c */ /* 0x000fd2000bf26270 */
[----:B------:R-:W-:Y:S05]  /*fb10*/  BRA.U !UP1, `(.L_x_11) ;  /* 0x0000000109107547 */ /* 0x000fea000b800000 */
[----:B------:R-:W-:-:S06]  /*fb20*/  USHF.L.U32 UR4, UR4, 0x1f, URZ ;  /* 0x0000001f04047899 */ /* 0x000fcc00080006ff */
[----:B-----5:R-:W-:-:S04]  /*fb30*/  IMAD.U32 R2, RZ, RZ, UR4 ;  /* 0x00000004ff027e24 */ /* 0x020fc8000f8e00ff */
[----:B------:R-:W1:Y:S02]  /*fb40*/  SYNCS.PHASECHK.TRANS64.TRYWAIT P0, [UR6], R2 ;  /* 0x00000002ff0075a7 */ /* 0x000e640008001106 */
[----:B-1----:R-:W-:Y:S05]  /*fb50*/  @!P0 BRA `(.L_x_12) ;  /* 0x0000001800388947 */ /* 0x002fea0003800000 */
.L_x_11:
[----:B------:R-:W2:Y:S01]  /*fb60*/  LDL.LU R39, [R1+0x138] ;  /* 0x0001380001277983 */ /* 0x000ea20000300800 */
[----:B------:R-:W2:Y:S01]  /*fb70*/  LDCU UR4, c[0x0][0x3b4] ;  /* 0x00007680ff0477ac */ /* 0x000ea20008000800 */
[----:B------:R-:W-:Y:S06]  /*fb80*/  BAR.SYNC.DEFER_BLOCKING 0x0 ;  /* 0x0000000000007b1d */ /* 0x000fec0000010000 */
[----:B------:R-:W1:Y:S01]  /*fb90*/  LDCU.128 UR12, c[0x0][0x390] ;  /* 0x00007200ff0c77ac */ /* 0x000e620008000c00 */
[----:B------:R-:W3:Y:S01]  /*fba0*/  S2R R41, SR_TID.X ;  /* 0x0000000000297919 */ /* 0x000ee20000002100 */
[----:B------:R-:W4:Y:S01]  /*fbb0*/  LDCU UR5, c[0x0][0x3b8] ;  /* 0x00007700ff0577ac */ /* 0x000f220008000800 */
[----:B------:R-:W0:Y:S01]  /*fbc0*/  S2R R40, SR_TID.X ;  /* 0x0000000000287919 */ /* 0x000e220000002100 */
[----:B------:R-:W0:Y:S01]  /*fbd0*/  S2R R42, SR_TID.X ;  /* 0x00000000002a7919 */ /* 0x000e220000002100 */
[----:B------:R-:W1:Y:S02]  /*fbe0*/  @!P1 SYNCS.CCTL.IV [UR9+0x8000] ;  /* 0x00800000ff0099b1 */ /* 0x000e640008000009 */
[----:B-1----:R-:W-:Y:S06]  /*fbf0*/  BAR.SYNC.DEFER_BLOCKING 0x0 ;  /* 0x0000000000007b1d */ /* 0x002fec0000010000 */
[----:B-----5:R-:W-:Y:S01]  /*fc00*/  LDTM.16dp32bit_t0_t15.x32 R4, tmem[UR10] ;  /* 0x0000000a000479ee */ /* 0x020fe20008a80000 */
[----:B------:R-:W1:Y:S01]  /*fc10*/  LDTM.16dp32bit_t16_t31.x32 R4, tmem[UR10+0x20] ;  /* 0x0000200a000479ee */ /* 0x000e620008aa0000 */
[----:B---3--:R-:W-:-:S02]  /*fc20*/  IMAD.SHL.U32 R2, R41, 0x10, RZ ;  /* 0x0000001029027824 */ /* 0x008fc400078e00ff */
[C---:B------:R-:W-:Y:S02]  /*fc30*/  IMAD.SHL.U32 R36, R41.reuse, 0x80, RZ ;  /* 0x0000008029247824 */ /* 0x040fe400078e00ff */
[----:B------:R-:W-:Y:S01]  /*fc40*/  IMAD.SHL.U32 R3, R41, 0x8, RZ ;  /* 0x0000000829037824 */ /* 0x000fe200078e00ff */
[----:B------:R-:W-:Y:S02]  /*fc50*/  LOP3.LUT R2, R2, 0xf0, RZ, 0xc0, !PT ;  /* 0x000000f002027812 */ /* 0x000fe400078ec0ff */
[----:B------:R-:W-:Y:S02]  /*fc60*/  LOP3.LUT R37, R36, 0x800, RZ, 0xc0, !PT ;  /* 0x0000080024257812 */ /* 0x000fe400078ec0ff */
[----:B------:R-:W-:Y:S01]  /*fc70*/  LOP3.LUT R3, R3, 0x300, RZ, 0xc0, !PT ;  /* 0x0000030003037812 */ /* 0x000fe200078ec0ff */
[----:B------:R-:W3:Y:S01]  /*fc80*/  @!P1 SYNCS.CCTL.IV [UR9+0x8008] ;  /* 0x00800800ff0099b1 */ /* 0x000ee20008000009 */
[----:B------:R-:W-:Y:S01]  /*fc90*/  IADD3 R2, PT, PT, R2, UR9, R37 ;  /* 0x0000000902027c10 */ /* 0x000fe2000fffe025 */
[----:B------:R-:W-:Y:S01]  /*fca0*/  NOP ;  /* 0x0000000000007918 */ /* 0x000fe20000000000 */
[----:B0-----:R-:W-:-:S02]  /*fcb0*/  LEA.HI R44, R40, 0x3e, RZ, 0x1a ;  /* 0x0000003e282c7811 */ /* 0x001fc400078fd0ff */
[----:B------:R-:W-:Y:S01]  /*fcc0*/  LEA.HI R40, R42, 0x1e, RZ, 0x1a ;  /* 0x0000001e2a287811 */ /* 0x000fe200078fd0ff */
[----:B------:R-:W-:Y:S01]  /*fcd0*/  IMAD.IADD R36, R3, 0x1, R2 ;  /* 0x0000000103247824 */ /* 0x000fe200078e0202 */
[----:B-1----:R-:W-:Y:S02]  /*fce0*/  F2FP.SATFINITE.E4M3.F32.PACK_AB_MERGE_C R4, R5, R4, RZ ;  /* 0x000000040504723e */ /* 0x002fe400048070ff */
[----:B------:R-:W-:Y:S02]  /*fcf0*/  F2FP.SATFINITE.E4M3.F32.PACK_AB_MERGE_C R6, R7, R6, RZ ;  /* 0x000000060706723e */ /* 0x000fe400048070ff */
[----:B------:R-:W-:Y:S02]  /*fd00*/  F2FP.SATFINITE.E4M3.F32.PACK_AB_MERGE_C R8, R9, R8, RZ ;  /* 0x000000080908723e */ /* 0x000fe400048070ff */
[----:B------:R-:W-:Y:S02]  /*fd10*/  F2FP.SATFINITE.E4M3.F32.PACK_AB_MERGE_C R12, R13, R12, RZ ;  /* 0x0000000c0d0c723e */ /* 0x000fe400048070ff */
[----:B------:R-:W-:-:S02]  /*fd20*/  F2FP.SATFINITE.E4M3.F32.PACK_AB_MERGE_C R14, R15, R14, RZ ;  /* 0x0000000e0f0e723e */ /* 0x000fc400048070ff */
[----:B------:R-:W-:Y:S02]  /*fd30*/  F2FP.SATFINITE.E4M3.F32.PACK_AB_MERGE_C R16, R17, R16, RZ ;  /* 0x000000101110723e */ /* 0x000fe400048070ff */
[----:B------:R-:W-:Y:S02]  /*fd40*/  F2FP.SATFINITE.E4M3.F32.PACK_AB_MERGE_C R20, R21, R20, RZ ;  /* 0x000000141514723e */ /* 0x000fe400048070ff */
[----:B------:R-:W-:Y:S02]  /*fd50*/  F2FP.SATFINITE.E4M3.F32.PACK_AB_MERGE_C R22, R23, R22, RZ ;  /* 0x000000161716723e */ /* 0x000fe400048070ff */
[----:B------:R-:W-:Y:S02]  /*fd60*/  F2FP.SATFINITE.E4M3.F32.PACK_AB_MERGE_C R24, R25, R24, RZ ;  /* 0x000000181918723e */ /* 0x000fe400048070ff */
[----:B------:R-:W-:Y:S02]  /*fd70*/  F2FP.SATFINITE.E4M3.F32.PACK_AB_MERGE_C R18, R19, R18, RZ ;  /* 0x000000121312723e */ /* 0x000fe400048070ff */
[----:B------:R-:W-:-:S02]  /*fd80*/  F2FP.SATFINITE.E4M3.F32.PACK_AB_MERGE_C R26, R27, R26, RZ ;  /* 0x0000001a1b1a723e */ /* 0x000fc400048070ff */
[----:B------:R-:W-:Y:S02]  /*fd90*/  LOP3.LUT R17, R4, 0xffff, RZ, 0xc0, !PT ;  /* 0x0000ffff04117812 */ /* 0x000fe400078ec0ff */
[----:B------:R-:W-:Y:S02]  /*fda0*/  LOP3.LUT R38, R6, 0xffff, RZ, 0xc0, !PT ;  /* 0x0000ffff06267812 */ /* 0x000fe400078ec0ff */
[----:B------:R-:W-:Y:S02]  /*fdb0*/  LOP3.LUT R19, R8, 0xffff, RZ, 0xc0, !PT ;  /* 0x0000ffff08137812 */ /* 0x000fe400078ec0ff */
[----:B------:R-:W-:Y:S02]  /*fdc0*/  LOP3.LUT R12, R12, 0xffff, RZ, 0xc0, !PT ;  /* 0x0000ffff0c0c7812 */ /* 0x000fe400078ec0ff */
[----:B------:R-:W-:Y:S02]  /*fdd0*/  LOP3.LUT R21, R14, 0xffff, RZ, 0xc0, !PT ;  /* 0x0000ffff0e157812 */ /* 0x000fe400078ec0ff */
[----:B------:R-:W-:-:S02]  /*fde0*/  LOP3.LUT R23, R16, 0xffff, RZ, 0xc0, !PT ;  /* 0x0000ffff10177812 */ /* 0x000fc400078ec0ff */
[----:B------:R-:W-:Y:S02]  /*fdf0*/  LOP3.LUT R20, R20, 0xffff, RZ, 0xc0, !PT ;  /* 0x0000ffff14147812 */ /* 0x000fe400078ec0ff */
[----:B------:R-:W-:Y:S02]  /*fe00*/  LOP3.LUT R25, R22, 0xffff, RZ, 0xc0, !PT ;  /* 0x0000ffff16197812 */ /* 0x000fe400078ec0ff */
[----:B------:R-:W-:Y:S02]  /*fe10*/  LOP3.LUT R27, R24, 0xffff, RZ, 0xc0, !PT ;  /* 0x0000ffff181b7812 */ /* 0x000fe400078ec0ff */
[----:B------:R-:W-:Y:S02]  /*fe20*/  F2FP.SATFINITE.E4M3.F32.PACK_AB_MERGE_C R28, R29, R28, RZ ;  /* 0x0000001c1d1c723e */ /* 0x000fe400048070ff */
[----:B------:R-:W-:Y:S02]  /*fe30*/  F2FP.SATFINITE.E4M3.F32.PACK_AB_MERGE_C R30, R31, R30, RZ ;  /* 0x0000001e1f1e723e */ /* 0x000fe400048070ff */
[----:B------:R-:W-:-:S02]  /*fe40*/  F2FP.SATFINITE.E4M3.F32.PACK_AB_MERGE_C R32, R33, R32, RZ ;  /* 0x000000202120723e */ /* 0x000fc400048070ff */
[--C-:B------:R-:W-:Y:S02]  /*fe50*/  PRMT R2, R19, 0x3340, R0.reuse ;  /* 0x0000334013027816 */ /* 0x100fe40000000000 */
[--C-:B------:R-:W-:Y:S02]  /*fe60*/  PRMT R4, R23, 0x3340, R0.reuse ;  /* 0x0000334017047816 */ /* 0x100fe40000000000 */
[----:B------:R-:W-:Y:S02]  /*fe70*/  PRMT R6, R27, 0x3340, R0 ;  /* 0x000033401b067816 */ /* 0x000fe40000000000 */
[----:B------:R-:W-:Y:S02]  /*fe80*/  PRMT R3, R17, 0x3340, R38 ;  /* 0x0000334011037816 */ /* 0x000fe40000000026 */
[----:B------:R-:W-:Y:S02]  /*fe90*/  PRMT R5, R12, 0x3340, R21 ;  /* 0x000033400c057816 */ /* 0x000fe40000000015 */
[----:B------:R-:W-:-:S02]  /*fea0*/  PRMT R7, R20, 0x3340, R25 ;  /* 0x0000334014077816 */ /* 0x000fc40000000019 */
[----:B------:R-:W-:Y:S02]  /*feb0*/  F2FP.SATFINITE.E4M3.F32.PACK_AB_MERGE_C R10, R11, R10, RZ ;  /* 0x0000000a0b0a723e */ /* 0x000fe400048070ff */
[----:B------:R-:W-:Y:S02]  /*fec0*/  LOP3.LUT R28, R28, 0xffff, RZ, 0xc0, !PT ;  /* 0x0000ffff1c1c7812 */ /* 0x000fe400078ec0ff */
[----:B------:R-:W-:Y:S02]  /*fed0*/  LOP3.LUT R29, R30, 0xffff, RZ, 0xc0, !PT ;  /* 0x0000ffff1e1d7812 */ /* 0x000fe400078ec0ff */
[----:B------:R-:W-:Y:S02]  /*fee0*/  LOP3.LUT R31, R32, 0xffff, RZ, 0xc0, !PT ;  /* 0x0000ffff201f7812 */ /* 0x000fe400078ec0ff */
[----:B------:R-:W-:Y:S02]  /*fef0*/  PRMT R9, R3, 0x5410, R2 ;  /* 0x0000541003097816 */ /* 0x000fe40000000002 */
[----:B------:R-:W-:-:S02]  /*ff00*/  PRMT R11, R5, 0x5410, R4 ;  /* 0x00005410050b7816 */ /* 0x000fc40000000004 */
[----:B------:R-:W-:Y:S02]  /*ff10*/  PRMT R13, R7, 0x5410, R6 ;  /* 0x00005410070d7816 */ /* 0x000fe40000000006 */
[----:B------:R-:W-:Y:S02]  /*ff20*/  SHF.R.U32.HI R2, RZ, 0x8, R17 ;  /* 0x00000008ff027819 */ /* 0x000fe40000011611 */
[----:B------:R-:W-:Y:S02]  /*ff30*/  SHF.R.U32.HI R3, RZ, 0x8, R38 ;  /* 0x00000008ff037819 */ /* 0x000fe40000011626 */
[----:B------:R-:W-:Y:S02]  /*ff40*/  SHF.R.U32.HI R4, RZ, 0x8, R19 ;  /* 0x00000008ff047819 */ /* 0x000fe40000011613 */
[----:B------:R-:W-:Y:S02]  /*ff50*/  SHF.R.U32.HI R5, RZ, 0x8, R12 ;  /* 0x00000008ff057819 */ /* 0x000fe4000001160c */
[----:B------:R-:W-:-:S02]  /*ff60*/  SHF.R.U32.HI R6, RZ, 0x8, R21 ;  /* 0x00000008ff067819 */ /* 0x000fc40000011615 */
[----:B------:R-:W-:Y:S02]  /*ff70*/  SHF.R.U32.HI R7, RZ, 0x8, R23 ;  /* 0x00000008ff077819 */ /* 0x000fe40000011617 */
[----:B------:R-:W-:Y:S02]  /*ff80*/  PRMT R8, R31, 0x3340, R0 ;  /* 0x000033401f087816 */ /* 0x000fe40000000000 */
[----:B------:R-:W-:Y:S02]  /*ff90*/  PRMT R15, R28, 0x3340, R29 ;  /* 0x000033401c0f7816 */ /* 0x000fe4000000001d */
[----:B------:R-:W-:Y:S02]  /*ffa0*/  LOP3.LUT R2, R2, 0xffff, RZ, 0xc0, !PT ;  /* 0x0000ffff02027812 */ /* 0x000fe400078ec0ff */
[----:B------:R-:W-:Y:S02]  /*ffb0*/  LOP3.LUT R3, R3, 0xffff, RZ, 0xc0, !PT ;  /* 0x0000ffff03037812 */ /* 0x000fe400078ec0ff */
[----:B------:R-:W-:-:S02]  /*ffc0*/  LOP3.LUT R4, R4, 0xffff, RZ, 0xc0, !PT ;  /* 0x0000ffff04047812 */ /* 0x000fc400078ec0ff */
[----:B------:R-:W-:Y:S02]  /*ffd0*/  LOP3.LUT R5, R5, 0xffff, RZ, 0xc0, !PT ;  /* 0x0000ffff05057812 */ /* 0x000fe400078ec0ff */
[----:B------:R-:W-:Y:S02]  /*ffe0*/  LOP3.LUT R6, R6, 0xffff, RZ, 0xc0, !PT ;  /* 0x0000ffff06067812 */ /* 0x000fe400078ec0ff */
[----:B------:R-:W-:Y:S02]  /*fff0*/  LOP3.LUT R7, R7, 0xffff, RZ, 0xc0, !PT ;  /* 0x0000ffff07077812 */ /* 0x000fe400078ec0ff */
[----:B------:R-:W-:Y:S02]  /*10000*/  PRMT R15, R15, 0x5410, R8 ;  /* 0x000054100f0f7816 */ /* 0x000fe40000000008 */
[----:B------:R-:W-:Y:S02]  /*10010*/  PRMT R17, R2, 0x3340, R3 ;  /* 0x0000334002117816 */ /* 0x000fe40000000003 */
[----:B------:R-:W-:-:S02]  /*10020*/  PRMT R8, R4, 0x3340, R1 ;  /* 0x0000334004087816 */ /* 0x000fc40000000001 */
[----:B------:R-:W-:Y:S02]  /*10030*/  PRMT R19, R5, 0x3340, R6 ;  /* 0x0000334005137816 */ /* 0x000fe40000000006 */
[----:B------:R-:W-:Y:S02]  /*10040*/  PRMT R12, R7, 0x3340, R0 ;  /* 0x00003340070c7816 */ /* 0x000fe40000000000 */
[----:B------:R-:W-:Y:S02]  /*10050*/  SHF.R.U32.HI R2, RZ, 0x8, R20 ;  /* 0x00000008ff027819 */ /* 0x000fe40000011614 */
[----:B------:R-:W-:Y:S02]  /*10060*/  SHF.R.U32.HI R3, RZ, 0x8, R25 ;  /* 0x00000008ff037819 */ /* 0x000fe40000011619 */
[----:B------:R-:W-:Y:S02]  /*10070*/  SHF.R.U32.HI R4, RZ, 0x8, R27 ;  /* 0x00000008ff047819 */ /* 0x000fe4000001161b */
[----:B------:R-:W-:-:S02]  /*10080*/  SHF.R.U32.HI R5, RZ, 0x8, R28 ;  /* 0x00000008ff057819 */ /* 0x000fc4000001161c */
[----:B------:R-:W-:Y:S02]  /*10090*/  SHF.R.U32.HI R6, RZ, 0x8, R29 ;  /* 0x00000008ff067819 */ /* 0x000fe4000001161d */
[----:B------:R-:W-:Y:S02]  /*100a0*/  SHF.R.U32.HI R7, RZ, 0x8, R31 ;  /* 0x00000008ff077819 */ /* 0x000fe4000001161f */
[----:B------:R-:W-:Y:S02]  /*100b0*/  LOP3.LUT R2, R2, 0xffff, RZ, 0xc0, !PT ;  /* 0x0000ffff02027812 */ /* 0x000fe400078ec0ff */
[----:B------:R-:W-:Y:S02]  /*100c0*/  LOP3.LUT R3, R3, 0xffff, RZ, 0xc0, !PT ;  /* 0x0000ffff03037812 */ /* 0x000fe400078ec0ff */
[----:B------:R-:W-:Y:S02]  /*100d0*/  LOP3.LUT R4, R4, 0xffff, RZ, 0xc0, !PT ;  /* 0x0000ffff04047812 */ /* 0x000fe400078ec0ff */
[----:B------:R-:W-:-:S02]  /*100e0*/  LOP3.LUT R7, R7, 0xffff, RZ, 0xc0, !PT ;  /* 0x0000ffff07077812 */ /* 0x000fc400078ec0ff */
[----:B------:R-:W-:Y:S02]  /*100f0*/  LOP3.LUT R6, R6, 0xffff, RZ, 0xc0, !PT ;  /* 0x0000ffff06067812 */ /* 0x000fe400078ec0ff */
[----:B------:R-:W-:Y:S02]  /*10100*/  LOP3.LUT R5, R5, 0xffff, RZ, 0xc0, !PT ;  /* 0x0000ffff05057812 */ /* 0x000fe400078ec0ff */
[----:B------:R-:W-:Y:S02]  /*10110*/  F2FP.SATFINITE.E4M3.F32.PACK_AB_MERGE_C R34, R35, R34, RZ ;  /* 0x000000222322723e */ /* 0x000fe400048070ff */
[----:B------:R-:W-:Y:S02]  /*10120*/  PRMT R3, R2, 0x3340, R3 ;  /* 0x0000334002037816 */ /* 0x000fe40000000003 */
[----:B------:R-:W-:Y:S02]  /*10130*/  PRMT R4, R4, 0x3340, R1 ;  /* 0x0000334004047816 */ /* 0x000fe40000000001 */
[----:B------:R-:W-:-:S02]  /*10140*/  PRMT R7, R7, 0x3340, R0 ;  /* 0x0000334007077816 */ /* 0x000fc40000000000 */
[----:B------:R-:W-:Y:S02]  /*10150*/  PRMT R6, R5, 0x3340, R6 ;  /* 0x0000334005067816 */ /* 0x000fe40000000006 */
[----:B------:R-:W-:Y:S02]  /*10160*/  LOP3.LUT R26, R26, 0xffff, RZ, 0xc0, !PT ;  /* 0x0000ffff1a1a7812 */ /* 0x000fe400078ec0ff */
[----:B------:R-:W-:Y:S02]  /*10170*/  PRMT R17, R17, 0x5410, R8 ;  /* 0x0000541011117816 */ /* 0x000fe40000000008 */
[----:B------:R-:W-:Y:S02]  /*10180*/  PRMT R19, R19, 0x5410, R12 ;  /* 0x0000541013137816 */ /* 0x000fe4000000000c */
[----:B------:R-:W-:Y:S02]  /*10190*/  LOP3.LUT R10, R10, 0xffff, RZ, 0xc0, !PT ;  /* 0x0000ffff0a0a7812 */ /* 0x000fe400078ec0ff */
[----:B------:R-:W-:-:S02]  /*101a0*/  PRMT R3, R3, 0x5410, R4 ;  /* 0x0000541003037816 */ /* 0x000fc40000000004 */
[----:B------:R-:W-:Y:S02]  /*101b0*/  PRMT R27, R6, 0x5410, R7 ;  /* 0x00005410061b7816 */ /* 0x000fe40000000007 */
[----:B------:R-:W-:Y:S02]  /*101c0*/  LOP3.LUT R18, R18, 0xffff, RZ, 0xc0, !PT ;  /* 0x0000ffff12127812 */ /* 0x000fe400078ec0ff */
[----:B------:R-:W-:Y:S02]  /*101d0*/  LOP3.LUT R34, R34, 0xffff, RZ, 0xc0, !PT ;  /* 0x0000ffff22227812 */ /* 0x000fe400078ec0ff */
[----:B------:R-:W-:Y:S02]  /*101e0*/  PRMT R6, R13, 0x4210, R26 ;  /* 0x000042100d067816 */ /* 0x000fe4000000001a */
[--C-:B------:R-:W-:Y:S02]  /*101f0*/  PRMT R4, R9, 0x4210, R10.reuse ;  /* 0x0000421009047816 */ /* 0x100fe4000000000a */
[----:B------:R-:W-:-:S02]  /*10200*/  PRMT R24, R17, 0x5210, R10 ;  /* 0x0000521011187816 */ /* 0x000fc4000000000a */
[--C-:B------:R-:W-:Y:S02]  /*10210*/  PRMT R5, R11, 0x4210, R18.reuse ;  /* 0x000042100b057816 */ /* 0x100fe40000000012 */
[----:B------:R-:W-:Y:S02]  /*10220*/  PRMT R25, R19, 0x5210, R18 ;  /* 0x0000521013197816 */ /* 0x000fe40000000012 */
[----:B------:R-:W-:Y:S02]  /*10230*/  PRMT R26, R3, 0x5210, R26 ;  /* 0x00005210031a7816 */ /* 0x000fe4000000001a */
[--C-:B------:R-:W-:Y:S02]  /*10240*/  PRMT R7, R15, 0x4210, R34.reuse ;  /* 0x000042100f077816 */ /* 0x100fe40000000022 */
[----:B------:R-:W-:Y:S02]  /*10250*/  PRMT R27, R27, 0x5210, R34 ;  /* 0x000052101b1b7816 */ /* 0x000fe40000000022 */
[----:B------:R-:W-:Y:S01]  /*10260*/  LOP3.LUT R48, R0, R40, RZ, 0xfc, !PT ;  /* 0x0000002800307212 */ /* 0x000fe200078efcff */
[----:B---3--:R0:W-:Y:S01]  /*10270*/  STS.128 [R36], R4 ;  /* 0x0000000424007388 */ /* 0x0081e20000000c00 */
[----:B------:R-:W-:-:S02]  /*10280*/  LOP3.LUT R40, R41, 0x7f, RZ, 0xc0, !PT ;  /* 0x0000007f29287812 */ /* 0x000fc400078ec0ff */
[----:B------:R-:W-:Y:S01]  /*10290*/  SHF.R.U32.HI R3, RZ, 0x6, R41 ;  /* 0x00000006ff037819 */ /* 0x000fe20000011629 */
[----:B------:R1:W-:Y:S01]  /*102a0*/  STS.128 [R36+0x400], R24 ;  /* 0x0004001824007388 */ /* 0x0003e20000000c00 */
[----:B------:R-:W-:Y:S02]  /*102b0*/  LEA R15, R40, UR9, 0x4 ;  /* 0x00000009280f7c11 */ /* 0x000fe4000f8e20ff */
[----:B------:R-:W-:Y:S01]  /*102c0*/  SGXT.U32 R3, R3, 0x1 ;  /* 0x000000010303781a */ /* 0x000fe20000000000 */
[----:B------:R-:W-:Y:S01]  /*102d0*/  BAR.SYNC.DEFER_BLOCKING 0x0 ;  /* 0x0000000000007b1d */ /* 0x000fe20000010000 */
[C---:B------:R-:W-:Y:S02]  /*102e0*/  LEA.HI R43, R42.reuse, 0x2e, RZ, 0x1a ;  /* 0x0000002e2a2b7811 */ /* 0x040fe400078fd0ff */
[----:B------:R-:W-:Y:S02]  /*102f0*/  LEA.HI R42, R42, 0xe, RZ, 0x1a ;  /* 0x0000000e2a2a7811 */ /* 0x000fe400078fd0ff */
[----:B------:R-:W-:-:S02]  /*10300*/  LOP3.LUT R16, R0, R44, RZ, 0xfc, !PT ;  /* 0x0000002c00107212 */ /* 0x000fc400078efcff */
[C---:B------:R-:W-:Y:S02]  /*10310*/  LOP3.LUT R12, R0.reuse, R42, RZ, 0xfc, !PT ;  /* 0x0000002a000c7212 */ /* 0x040fe400078efcff */
[C---:B0-----:R-:W-:Y:S02]  /*10320*/  LOP3.LUT R4, R0.reuse, R3, RZ, 0xfc, !PT ;  /* 0x0000000300047212 */ /* 0x041fe400078efcff */
[C-C-:B------:R-:W-:Y:S02]  /*10330*/  LOP3.LUT R5, R0.reuse, 0x2, R3.reuse, 0xfe, !PT ;  /* 0x0000000200057812 */ /* 0x140fe400078efe03 */
[C---:B------:R-:W-:Y:S02]  /*10340*/  LOP3.LUT R32, R0.reuse, R43, RZ, 0xfc, !PT ;  /* 0x0000002b00207212 */ /* 0x040fe400078efcff */
[C-C-:B------:R-:W-:Y:S02]  /*10350*/  LOP3.LUT R18, R0.reuse, 0x3c, R3.reuse, 0xfe, !PT ;  /* 0x0000003c00127812 */ /* 0x140fe400078efe03 */
[----:B------:R-:W-:-:S02]  /*10360*/  LOP3.LUT R20, R0, 0x3a, R3, 0xfe, !PT ;  /* 0x0000003a00147812 */ /* 0x000fc400078efe03 */
[C-C-:B------:R-:W-:Y:S02]  /*10370*/  LOP3.LUT R22, R0.reuse, 0x38, R3.reuse, 0xfe, !PT ;  /* 0x0000003800167812 */ /* 0x140fe400078efe03 */
[C-C-:B-1----:R-:W-:Y:S02]  /*10380*/  LOP3.LUT R24, R0.reuse, 0x36, R3.reuse, 0xfe, !PT ;  /* 0x0000003600187812 */ /* 0x142fe400078efe03 */
[C-C-:B------:R-:W-:Y:S01]  /*10390*/  LOP3.LUT R26, R0.reuse, 0x34, R3.reuse, 0xfe, !PT ;  /* 0x00000034001a7812 */ /* 0x140fe200078efe03 */
[----:B------:R-:W0:Y:S01]  /*103a0*/  LDS.128 R8, [R15] ;  /* 0x000000000f087984 */ /* 0x000e220000000c00 */
[C-C-:B------:R-:W-:Y:S02]  /*103b0*/  LOP3.LUT R28, R0.reuse, 0x32, R3.reuse, 0xfe, !PT ;  /* 0x00000032001c7812 */ /* 0x140fe400078efe03 */
[C-C-:B------:R-:W-:Y:S02]  /*103c0*/  LOP3.LUT R30, R0.reuse, 0x30, R3.reuse, 0xfe, !PT ;  /* 0x00000030001e7812 */ /* 0x140fe400078efe03 */
[----:B------:R-:W-:-:S02]  /*103d0*/  LOP3.LUT R34, R0, 0x2c, R3, 0xfe, !PT ;  /* 0x0000002c00227812 */ /* 0x000fc400078efe03 */
[C-C-:B------:R-:W-:Y:S02]  /*103e0*/  LOP3.LUT R36, R0.reuse, 0x2a, R3.reuse, 0xfe, !PT ;  /* 0x0000002a00247812 */ /* 0x140fe400078efe03 */
[C-C-:B------:R-:W-:Y:S02]  /*103f0*/  LOP3.LUT R38, R0.reuse, 0x28, R3.reuse, 0xfe, !PT ;  /* 0x0000002800267812 */ /* 0x140fe400078efe03 */
[C-C-:B------:R-:W-:Y:S02]  /*10400*/  LOP3.LUT R40, R0.reuse, 0x26, R3.reuse, 0xfe, !PT ;  /* 0x0000002600287812 */ /* 0x140fe400078efe03 */
        /* <DEDUP_REMOVED lines=8> */
[----:B------:R-:W-:Y:S01]  /*10490*/  LOP3.LUT R54, R0, 0x12, R3, 0xfe, !PT ;  /* 0x0000001200367812 */ /* 0x000fe200078efe03 */
[C---:B--2---:R-:W-:Y:S01]  /*104a0*/  IMAD R2, R39.reuse, UR4, RZ ;  /* 0x0000000427027c24 */ /* 0x044fe2000f8e02ff */
[----:B------:R-:W-:-:S02]  /*104b0*/  ISETP.GE.AND P0, PT, R39, UR14, PT ;  /* 0x0000000e27007c0c */ /* 0x000fc4000bf06270 */
[C-C-:B------:R-:W-:Y:S02]  /*104c0*/  LOP3.LUT R55, R0.reuse, 0x10, R3.reuse, 0xfe, !PT ;  /* 0x0000001000377812 */ /* 0x140fe400078efe03 */
[C-C-:B------:R-:W-:Y:S02]  /*104d0*/  LOP3.LUT R56, R0.reuse, 0xc, R3.reuse, 0xfe, !PT ;  /* 0x0000000c00387812 */ /* 0x140fe400078efe03 */
[C-C-:B------:R-:W-:Y:S02]  /*104e0*/  LOP3.LUT R57, R0.reuse, 0xa, R3.reuse, 0xfe, !PT ;  /* 0x0000000a00397812 */ /* 0x140fe400078efe03 */
[C-C-:B------:R-:W-:Y:S02]  /*104f0*/  LOP3.LUT R58, R0.reuse, 0x8, R3.reuse, 0xfe, !PT ;  /* 0x00000008003a7812 */ /* 0x140fe400078efe03 */
[C-C-:B------:R-:W-:Y:S02]  /*10500*/  LOP3.LUT R59, R0.reuse, 0x6, R3.reuse, 0xfe, !PT ;  /* 0x00000006003b7812 */ /* 0x140fe400078efe03 */
[----:B------:R-:W-:Y:S01]  /*10510*/  LOP3.LUT R7, R0, 0x4, R3, 0xfe, !PT ;  /* 0x0000000400077812 */ /* 0x000fe200078efe03 */
[----:B----4-:R-:W-:Y:S01]  /*10520*/  IMAD R0, R4, UR5, RZ ;  /* 0x0000000504007c24 */ /* 0x010fe2000f8e02ff */
[----:B------:R-:W-:-:S02]  /*10530*/  IADD3 R47, P2, PT, R2, UR12, RZ ;  /* 0x0000000c022f7c10 */ /* 0x000fc4000ff5e0ff */
[----:B------:R-:W-:Y:S02]  /*10540*/  ISETP.LT.AND P3, PT, R4, UR15, !P0 ;  /* 0x0000000f04007c0c */ /* 0x000fe4000c761270 */
[C---:B------:R-:W-:Y:S01]  /*10550*/  ISETP.LT.AND P1, PT, R5.reuse, UR15, !P0 ;  /* 0x0000000f05007c0c */ /* 0x040fe2000c721270 */
[----:B------:R-:W-:Y:S01]  /*10560*/  IMAD R5, R5, UR5, RZ ;  /* 0x0000000505057c24 */ /* 0x000fe2000f8e02ff */
[----:B------:R-:W-:Y:S02]  /*10570*/  LEA.HI.X.SX32 R49, R2, UR13, 0x1, P2 ;  /* 0x0000000d02317c11 */ /* 0x000fe400090f0eff */
[-C--:B------:R-:W-:Y:S02]  /*10580*/  IADD3 R2, P4, PT, R0, R47.reuse, RZ ;  /* 0x0000002f00027210 */ /* 0x080fe40007f9e0ff */
[C---:B------:R-:W-:Y:S01]  /*10590*/  ISETP.LT.AND P2, PT, R7.reuse, UR15, !P0 ;  /* 0x0000000f07007c0c */ /* 0x040fe2000c741270 */
[----:B------:R-:W-:Y:S01]  /*105a0*/  IMAD R7, R7, UR5, RZ ;  /* 0x0000000507077c24 */ /* 0x000fe2000f8e02ff */
[----:B------:R-:W-:-:S02]  /*105b0*/  IADD3 R4, P5, PT, R5, R47, RZ ;  /* 0x0000002f05047210 */ /* 0x000fc40007fbe0ff */
[----:B------:R-:W-:Y:S01]  /*105c0*/  LEA.HI.X.SX32 R3, R0, R49, 0x1, P4 ;  /* 0x0000003100037211 */ /* 0x000fe200020f0eff */
[----:B------:R-:W-:Y:S01]  /*105d0*/  IMAD R0, R59, UR5, RZ ;  /* 0x000000053b007c24 */ /* 0x000fe2000f8e02ff */
[C---:B0-----:R-:W-:Y:S02]  /*105e0*/  PRMT R45, R8.reuse, 0x7770, RZ ;  /* 0x00007770082d7816 */ /* 0x041fe400000000ff */
[----:B------:R-:W-:Y:S02]  /*105f0*/  IADD3 R6, P4, PT, R7, R47, RZ ;  /* 0x0000002f07067210 */ /* 0x000fe40007f9e0ff */
[C---:B------:R-:W-:Y:S01]  /*10600*/  PRMT R43, R8.reuse, 0x7771, RZ ;  /* 0x00007771082b7816 */ /* 0x040fe200000000ff */
[----:B------:R0:W-:Y:S01]  /*10610*/  @P3 STG.E.U8 desc[UR20][R2.64], R45 ;  /* 0x0000002d02003986 */ /* 0x0001e2000c101114 */
[----:B------:R-:W-:Y:S02]  /*10620*/  LEA.HI.X.SX32 R5, R5, R49, 0x1, P5 ;  /* 0x0000003105057211 */ /* 0x000fe400028f0eff */
[----:B------:R-:W-:-:S02]  /*10630*/  PRMT R13, R8, 0x7773, RZ ;  /* 0x00007773080d7816 */ /* 0x000fc400000000ff */
[----:B------:R-:W-:Y:S01]  /*10640*/  PRMT R41, R8, 0x7772, RZ ;  /* 0x0000777208297816 */ /* 0x000fe200000000ff */
[----:B------:R1:W-:Y:S01]  /*10650*/  @P1 STG.E.U8 desc[UR20][R4.64], R43 ;  /* 0x0000002b04001986 */ /* 0x0003e2000c101114 */
[C---:B------:R-:W-:Y:S02]  /*10660*/  PRMT R25, R10.reuse, 0x7773, RZ ;  /* 0x000077730a197816 */ /* 0x040fe400000000ff */
[C---:B------:R-:W-:Y:S02]  /*10670*/  PRMT R27, R10.reuse, 0x7772, RZ ;  /* 0x000077720a1b7816 */ /* 0x040fe400000000ff */
[C---:B------:R-:W-:Y:S02]  /*10680*/  PRMT R29, R10.reuse, 0x7771, RZ ;  /* 0x000077710a1d7816 */ /* 0x040fe400000000ff */
[----:B------:R-:W-:Y:S01]  /*10690*/  PRMT R31, R10, 0x7770, RZ ;  /* 0x000077700a1f7816 */ /* 0x000fe200000000ff */
[----:B------:R-:W-:Y:S01]  /*106a0*/  IMAD R10, R58, UR5, RZ ;  /* 0x000000053a0a7c24 */ /* 0x000fe2000f8e02ff */
[----:B------:R-:W-:-:S02]  /*106b0*/  LEA.HI.X.SX32 R7, R7, R49, 0x1, P4 ;  /* 0x0000003107077211 */ /* 0x000fc400020f0eff */
[----:B------:R-:W-:Y:S02]  /*106c0*/  IADD3 R8, P3, PT, R0, R47, RZ ;  /* 0x0000002f00087210 */ /* 0x000fe40007f7e0ff */
[----:B------:R-:W-:Y:S01]  /*106d0*/  ISETP.LT.AND P5, PT, R59, UR15, !P0 ;  /* 0x0000000f3b007c0c */ /* 0x000fe2000c7a1270 */
[----:B------:R-:W-:Y:S01]  /*106e0*/  @P2 STG.E.U8 desc[UR20][R6.64], R41 ;  /* 0x0000002906002986 */ /* 0x000fe2000c101114 */
[C---:B------:R-:W-:Y:S02]  /*106f0*/  PRMT R33, R9.reuse, 0x7773, RZ ;  /* 0x0000777309217816 */ /* 0x040fe400000000ff */
[C---:B------:R-:W-:Y:S02]  /*10700*/  PRMT R35, R9.reuse, 0x7772, RZ ;  /* 0x0000777209237816 */ /* 0x040fe400000000ff */
[C---:B------:R-:W-:Y:S02]  /*10710*/  PRMT R37, R9.reuse, 0x7771, RZ ;  /* 0x0000777109257816 */ /* 0x040fe400000000ff */
[----:B------:R-:W-:-:S02]  /*10720*/  PRMT R39, R9, 0x7770, RZ ;  /* 0x0000777009277816 */ /* 0x000fc400000000ff */
[----:B------:R-:W-:Y:S02]  /*10730*/  ISETP.LT.AND P1, PT, R58, UR15, !P0 ;  /* 0x0000000f3a007c0c */ /* 0x000fe4000c721270 */
[----:B------:R-:W-:Y:S01]  /*10740*/  LEA.HI.X.SX32 R9, R0, R49, 0x1, P3 ;  /* 0x0000003100097211 */ /* 0x000fe200018f0eff */
[C---:B------:R-:W-:Y:S01]  /*10750*/  IMAD R0, R57.reuse, UR5, RZ ;  /* 0x0000000539007c24 */ /* 0x040fe2000f8e02ff */
[----:B------:R-:W-:Y:S02]  /*10760*/  ISETP.LT.AND P2, PT, R57, UR15, !P0 ;  /* 0x0000000f39007c0c */ /* 0x000fe4000c741270 */
[----:B0-----:R-:W-:Y:S01]  /*10770*/  IADD3 R2, P4, PT, R10, R47, RZ ;  /* 0x0000002f0a027210 */ /* 0x001fe20007f9e0ff */
[----:B------:R0:W-:Y:S01]  /*10780*/  @P5 STG.E.U8 desc[UR20][R8.64], R13 ;  /* 0x0000000d08005986 */ /* 0x0001e2000c101114 */
[C---:B------:R-:W-:Y:S02]  /*10790*/  PRMT R17, R11.reuse, 0x7773, RZ ;  /* 0x000077730b117816 */ /* 0x040fe400000000ff */
[----:B------:R-:W-:-:S02]  /*107a0*/  PRMT R19, R11, 0x7772, RZ ;  /* 0x000077720b137816 */ /* 0x000fc400000000ff */
[C---:B------:R-:W-:Y:S02]  /*107b0*/  PRMT R21, R11.reuse, 0x7771, RZ ;  /* 0x000077710b157816 */ /* 0x040fe400000000ff */
[----:B------:R-:W-:Y:S01]  /*107c0*/  PRMT R23, R11, 0x7770, RZ ;  /* 0x000077700b177816 */ /* 0x000fe200000000ff */
[----:B------:R-:W-:Y:S01]  /*107d0*/  IMAD R11, R56, UR5, RZ ;  /* 0x00000005380b7c24 */ /* 0x000fe2000f8e02ff */
[----:B-1----:R-:W-:Y:S02]  /*107e0*/  IADD3 R4, P6, PT, R0, R47, RZ ;  /* 0x0000002f00047210 */ /* 0x002fe40007fde0ff */
[-C--:B------:R-:W-:Y:S01]  /*107f0*/  LEA.HI.X.SX32 R3, R10, R49.reuse, 0x1, P4 ;  /* 0x000000310a037211 */ /* 0x080fe200020f0eff */
[----:B0-----:R-:W-:Y:S01]  /*10800*/  IMAD R13, R54, UR5, RZ ;  /* 0x00000005360d7c24 */ /* 0x001fe2000f8e02ff */
[C---:B------:R-:W-:Y:S01]  /*10810*/  ISETP.LT.AND P4, PT, R12.reuse, UR15, !P0 ;  /* 0x0000000f0c007c0c */ /* 0x040fe2000c781270 */
[----:B------:R-:W-:Y:S01]  /*10820*/  IMAD R12, R12, UR5, RZ ;  /* 0x000000050c0c7c24 */ /* 0x000fe2000f8e02ff */
[----:B------:R-:W-:Y:S01]  /*10830*/  ISETP.LT.AND P3, PT, R56, UR15, !P0 ;  /* 0x0000000f38007c0c */ /* 0x000fe2000c761270 */
[----:B------:R0:W-:Y:S01]  /*10840*/  @P1 STG.E.U8 desc[UR20][R2.64], R39 ;  /* 0x0000002702001986 */ /* 0x0001e2000c101114 */
[----:B------:R-:W-:Y:S01]  /*10850*/  LEA.HI.X.SX32 R5, R0, R49, 0x1, P6 ;  /* 0x0000003100057211 */ /* 0x000fe200030f0eff */
[----:B------:R-:W-:Y:S01]  /*10860*/  IMAD R0, R55, UR5, RZ ;  /* 0x0000000537007c24 */ /* 0x000fe2000f8e02ff */
[----:B------:R-:W-:-:S02]  /*10870*/  IADD3 R6, P5, PT, R11, R47, RZ ;  /* 0x0000002f0b067210 */ /* 0x000fc40007fbe0ff */
[C---:B------:R-:W-:Y:S01]  /*10880*/  IADD3 R10, P1, PT, R12.reuse, R47, RZ ;  /* 0x0000002f0c0a7210 */ /* 0x040fe20007f3e0ff */
[----:B------:R-:W-:Y:S01]  /*10890*/  @P2 STG.E.U8 desc[UR20][R4.64], R37 ;  /* 0x0000002504002986 */ /* 0x000fe2000c101114 */
[-C--:B------:R-:W-:Y:S02]  /*108a0*/  LEA.HI.X.SX32 R7, R11, R49.reuse, 0x1, P5 ;  /* 0x000000310b077211 */ /* 0x080fe400028f0eff */
[----:B------:R-:W-:Y:S02]  /*108b0*/  ISETP.LT.AND P2, PT, R55, UR15, !P0 ;  /* 0x0000000f37007c0c */ /* 0x000fe4000c741270 */
[----:B------:R-:W-:Y:S01]  /*108c0*/  LEA.HI.X.SX32 R11, R12, R49, 0x1, P1 ;  /* 0x000000310c0b7211 */ /* 0x000fe200008f0eff */
[----:B------:R-:W-:Y:S01]  /*108d0*/  @P3 STG.E.U8 desc[UR20][R6.64], R35 ;  /* 0x0000002306003986 */ /* 0x000fe2000c101114 */
[----:B------:R-:W-:Y:S02]  /*108e0*/  IADD3 R8, P1, PT, R0, R47, RZ ;  /* 0x0000002f00087210 */ /* 0x000fe40007f3e0ff */
[----:B------:R-:W-:Y:S01]  /*108f0*/  ISETP.LT.AND P3, PT, R54, UR15, !P0 ;  /* 0x0000000f36007c0c */ /* 0x000fe2000c761270 */
[----:B------:R1:W-:Y:S01]  /*10900*/  @P4 STG.E.U8 desc[UR20][R10.64], R33 ;  /* 0x000000210a004986 */ /* 0x0003e2000c101114 */
[C---:B------:R-:W-:Y:S01]  /*10910*/  ISETP.LT.AND P4, PT, R14.reuse, UR15, !P0 ;  /* 0x0000000f0e007c0c */ /* 0x040fe2000c781270 */
[----:B------:R-:W-:Y:S01]  /*10920*/  IMAD R14, R14, UR5, RZ ;  /* 0x000000050e0e7c24 */ /* 0x000fe2000f8e02ff */
[----:B------:R-:W-:Y:S01]  /*10930*/  LEA.HI.X.SX32 R9, R0, R49, 0x1, P1 ;  /* 0x0000003100097211 */ /* 0x000fe200008f0eff */
[----:B------:R-:W-:Y:S01]  /*10940*/  IMAD R0, R53, UR5, RZ ;  /* 0x0000000535007c24 */ /* 0x000fe2000f8e02ff */
[----:B0-----:R-:W-:Y:S01]  /*10950*/  IADD3 R2, P5, PT, R13, R47, RZ ;  /* 0x0000002f0d027210 */ /* 0x001fe20007fbe0ff */
[----:B------:R0:W2:Y:S01]  /*10960*/  LDS.128 R4, [R15+0x800] ;  /* 0x000800000f047984 */ /* 0x0000a20000000c00 */
[----:B------:R-:W-:-:S02]  /*10970*/  ISETP.LT.AND P1, PT, R53, UR15, !P0 ;  /* 0x0000000f35007c0c */ /* 0x000fc4000c721270 */
[----:B------:R-:W-:Y:S01]  /*10980*/  IADD3 R12, P6, PT, R14, R47, RZ ;  /* 0x0000002f0e0c7210 */ /* 0x000fe20007fde0ff */
[----:B------:R3:W-:Y:S01]  /*10990*/  @P2 STG.E.U8 desc[UR20][R8.64], R31 ;  /* 0x0000001f08002986 */ /* 0x0007e2000c101114 */
[----:B------:R-:W-:Y:S02]  /*109a0*/  LEA.HI.X.SX32 R3, R13, R49, 0x1, P5 ;  /* 0x000000310d037211 */ /* 0x000fe400028f0eff */
[----:B-1----:R-:W-:Y:S01]  /*109b0*/  IADD3 R10, P2, PT, R0, R47, RZ ;  /* 0x0000002f000a7210 */ /* 0x002fe20007f5e0ff */
[----:B0-----:R-:W-:Y:S01]  /*109c0*/  IMAD R15, R50, UR5, RZ ;  /* 0x00000005320f7c24 */ /* 0x001fe2000f8e02ff */
[-C--:B------:R-:W-:Y:S01]  /*109d0*/  LEA.HI.X.SX32 R13, R14, R49.reuse, 0x1, P6 ;  /* 0x000000310e0d7211 */ /* 0x080fe200030f0eff */
[----:B------:R0:W-:Y:S01]  /*109e0*/  @P3 STG.E.U8 desc[UR20][R2.64], R29 ;  /* 0x0000001d02003986 */ /* 0x0001e2000c101114 */
[----:B------:R-:W-:Y:S01]  /*109f0*/  LEA.HI.X.SX32 R11, R0, R49, 0x1, P2 ;  /* 0x00000031000b7211 */ /* 0x000fe200010f0eff */
[C---:B------:R-:W-:Y:S01]  /*10a00*/  IMAD R0, R52.reuse, UR5, RZ ;  /* 0x0000000534007c24 */ /* 0x040fe2000f8e02ff */
[----:B------:R-:W-:Y:S01]  /*10a10*/  ISETP.LT.AND P3, PT, R52, UR15, !P0 ;  /* 0x0000000f34007c0c */ /* 0x000fe2000c761270 */
[----:B------:R1:W-:Y:S01]  /*10a20*/  @P4 STG.E.U8 desc[UR20][R12.64], R27 ;  /* 0x0000001b0c004986 */ /* 0x0003e2000c101114 */
[C---:B------:R-:W-:Y:S01]  /*10a30*/  IMAD R14, R51.reuse, UR5, RZ ;  /* 0x00000005330e7c24 */ /* 0x040fe2000f8e02ff */
[----:B------:R-:W-:-:S02]  /*10a40*/  ISETP.LT.AND P2, PT, R51, UR15, !P0 ;  /* 0x0000000f33007c0c */ /* 0x000fc4000c741270 */
[----:B------:R4:W-:Y:S01]  /*10a50*/  @P1 STG.E.U8 desc[UR20][R10.64], R25 ;  /* 0x000000190a001986 */ /* 0x0009e2000c101114 */
[----:B---3--:R-:W-:Y:S02]  /*10a60*/  IADD3 R8, P1, PT, R0, R47, RZ ;  /* 0x0000002f00087210 */ /* 0x008fe40007f3e0ff */
[----:B------:R-:W-:Y:S02]  /*10a70*/  ISETP.LT.AND P4, PT, R50, UR15, !P0 ;  /* 0x0000000f32007c0c */ /* 0x000fe4000c781270 */
[----:B------:R-:W-:Y:S01]  /*10a80*/  LEA.HI.X.SX32 R9, R0, R49, 0x1, P1 ;  /* 0x0000003100097211 */ /* 0x000fe200008f0eff */
[----:B------:R-:W-:Y:S01]  /*10a90*/  IMAD R0, R48, UR5, RZ ;  /* 0x0000000530007c24 */ /* 0x000fe2000f8e02ff */
[CC--:B0-----:R-:W-:Y:S02]  /*10aa0*/  IADD3 R2, P5, PT, R14.reuse, R47.reuse, RZ ;  /* 0x0000002f0e027210 */ /* 0x0c1fe40007fbe0ff */
[----:B-1----:R-:W-:Y:S01]  /*10ab0*/  IADD3 R12, P6, PT, R15, R47, RZ ;  /* 0x0000002f0f0c7210 */ /* 0x002fe20007fde0ff */
[----:B------:R0:W-:Y:S01]  /*10ac0*/  @P3 STG.E.U8 desc[UR20][R8.64], R23 ;  /* 0x0000001708003986 */ /* 0x0001e2000c101114 */
[----:B------:R-:W-:-:S02]  /*10ad0*/  LEA.HI.X.SX32 R3, R14, R49, 0x1, P5 ;  /* 0x000000310e037211 */ /* 0x000fc400028f0eff */
[----:B----4-:R-:W-:Y:S02]  /*10ae0*/  IADD3 R10, P3, PT, R0, R47, RZ ;  /* 0x0000002f000a7210 */ /* 0x010fe40007f7e0ff */
[----:B------:R-:W-:Y:S01]  /*10af0*/  ISETP.LT.AND P1, PT, R48, UR15, !P0 ;  /* 0x0000000f30007c0c */ /* 0x000fe2000c721270 */
[----:B------:R1:W-:Y:S01]  /*10b00*/  @P2 STG.E.U8 desc[UR20][R2.64], R21 ;  /* 0x0000001502002986 */ /* 0x0003e2000c101114 */
[-C--:B------:R-:W-:Y:S01]  /*10b10*/  LEA.HI.X.SX32 R13, R15, R49.reuse, 0x1, P6 ;  /* 0x000000310f0d7211 */ /* 0x080fe200030f0eff */
[----:B------:R-:W-:Y:S01]  /*10b20*/  IMAD R15, R46, UR5, RZ ;  /* 0x000000052e0f7c24 */ /* 0x000fe2000f8e02ff */
[----:B------:R-:W-:Y:S01]  /*10b30*/  LEA.HI.X.SX32 R11, R0, R49, 0x1, P3 ;  /* 0x00000031000b7211 */ /* 0x000fe200018f0eff */
[----:B------:R-:W-:Y:S01]  /*10b40*/  IMAD R0, R44, UR5, RZ ;  /* 0x000000052c007c24 */ /* 0x000fe2000f8e02ff */
[----:B------:R-:W-:Y:S01]  /*10b50*/  ISETP.LT.AND P2, PT, R46, UR15, !P0 ;  /* 0x0000000f2e007c0c */ /* 0x000fe2000c741270 */
[----:B------:R3:W-:Y:S01]  /*10b60*/  @P4 STG.E.U8 desc[UR20][R12.64], R19 ;  /* 0x000000130c004986 */ /* 0x0007e2000c101114 */
[----:B------:R-:W-:-:S02]  /*10b70*/  IADD3 R14, P4, PT, R15, R47, RZ ;  /* 0x0000002f0f0e7210 */ /* 0x000fc40007f9e0ff */
[----:B0-----:R-:W-:Y:S02]  /*10b80*/  IADD3 R8, P5, PT, R0, R47, RZ ;  /* 0x0000002f00087210 */ /* 0x001fe40007fbe0ff */
[-C--:B------:R-:W-:Y:S01]  /*10b90*/  LEA.HI.X.SX32 R15, R15, R49.reuse, 0x1, P4 ;  /* 0x000000310f0f7211 */ /* 0x080fe200020f0eff */
[----:B-1----:R-:W-:Y:S01]  /*10ba0*/  IMAD R3, R42, UR5, RZ ;  /* 0x000000052a037c24 */ /* 0x002fe2000f8e02ff */
[----:B------:R-:W-:Y:S01]  /*10bb0*/  LEA.HI.X.SX32 R9, R0, R49, 0x1, P5 ;  /* 0x0000003100097211 */ /* 0x000fe200028f0eff */
[----:B------:R-:W-:Y:S01]  /*10bc0*/  IMAD R0, R40, UR5, RZ ;  /* 0x0000000528007c24 */ /* 0x000fe2000f8e02ff */
[----:B------:R-:W-:Y:S01]  /*10bd0*/  ISETP.LT.AND P3, PT, R44, UR15, !P0 ;  /* 0x0000000f2c007c0c */ /* 0x000fe2000c761270 */
[----:B------:R0:W-:Y:S01]  /*10be0*/  @P1 STG.E.U8 desc[UR20][R10.64], R17 ;  /* 0x000000110a001986 */ /* 0x0001e2000c101114 */
[----:B------:R-:W-:Y:S01]  /*10bf0*/  IADD3 R2, P4, PT, R3, R47, RZ ;  /* 0x0000002f03027210 */ /* 0x000fe20007f9e0ff */
[----:B---3--:R-:W-:Y:S01]  /*10c00*/  IMAD R13, R38, UR5, RZ ;  /* 0x00000005260d7c24 */ /* 0x008fe2000f8e02ff */
[----:B--2---:R-:W-:-:S02]  /*10c10*/  PRMT R23, R4, 0x7770, RZ ;  /* 0x0000777004177816 */ /* 0x004fc400000000ff */
[----:B------:R-:W-:Y:S02]  /*10c20*/  ISETP.LT.AND P1, PT, R42, UR15, !P0 ;  /* 0x0000000f2a007c0c */ /* 0x000fe4000c721270 */
[----:B------:R-:W-:Y:S01]  /*10c30*/  LEA.HI.X.SX32 R3, R3, R49, 0x1, P4 ;  /* 0x0000003103037211 */ /* 0x000fe200020f0eff */
[----:B------:R1:W-:Y:S01]  /*10c40*/  @P2 STG.E.U8 desc[UR20][R14.64], R23 ;  /* 0x000000170e002986 */ /* 0x0003e2000c101114 */
[----:B------:R-:W-:Y:S02]  /*10c50*/  ISETP.LT.AND P2, PT, R40, UR15, !P0 ;  /* 0x0000000f28007c0c */ /* 0x000fe4000c741270 */
[----:B------:R-:W-:Y:S02]  /*10c60*/  PRMT R19, R4, 0x7771, RZ ;  /* 0x0000777104137816 */ /* 0x000fe400000000ff */
[----:B0-----:R-:W-:Y:S02]  /*10c70*/  IADD3 R10, P4, PT, R0, R47, RZ ;  /* 0x0000002f000a7210 */ /* 0x001fe40007f9e0ff */
[----:B------:R-:W-:Y:S01]  /*10c80*/  PRMT R21, R4, 0x7772, RZ ;  /* 0x0000777204157816 */ /* 0x000fe200000000ff */
[----:B------:R0:W-:Y:S01]  /*10c90*/  @P3 STG.E.U8 desc[UR20][R8.64], R19 ;  /* 0x0000001308003986 */ /* 0x0001e2000c101114 */
[----:B------:R-:W-:Y:S01]  /*10ca0*/  LEA.HI.X.SX32 R11, R0, R49, 0x1, P4 ;  /* 0x00000031000b7211 */ /* 0x000fe200020f0eff */
[----:B------:R-:W-:Y:S01]  /*10cb0*/  IMAD R0, R36, UR5, RZ ;  /* 0x0000000524007c24 */ /* 0x000fe2000f8e02ff */
[----:B------:R-:W-:Y:S01]  /*10cc0*/  ISETP.LT.AND P3, PT, R38, UR15, !P0 ;  /* 0x0000000f26007c0c */ /* 0x000fe2000c761270 */
[----:B------:R2:W-:Y:S01]  /*10cd0*/  @P1 STG.E.U8 desc[UR20][R2.64], R21 ;  /* 0x0000001502001986 */ /* 0x0005e2000c101114 */
[----:B------:R-:W-:Y:S01]  /*10ce0*/  ISETP.LT.AND P1, PT, R36, UR15, !P0 ;  /* 0x0000000f24007c0c */ /* 0x000fe2000c721270 */
[----:B-1----:R-:W-:Y:S01]  /*10cf0*/  IMAD R14, R30, UR5, RZ ;  /* 0x000000051e0e7c24 */ /* 0x002fe2000f8e02ff */
[----:B------:R-:W-:-:S02]  /*10d00*/  IADD3 R12, P5, PT, R13, R47, RZ ;  /* 0x0000002f0d0c7210 */ /* 0x000fc40007fbe0ff */
[----:B------:R-:W-:Y:S02]  /*10d10*/  PRMT R17, R5, 0x7770, RZ ;  /* 0x0000777005117816 */ /* 0x000fe400000000ff */
[----:B------:R-:W-:Y:S02]  /*10d20*/  LEA.HI.X.SX32 R13, R13, R49, 0x1, P5 ;  /* 0x000000310d0d7211 */ /* 0x000fe400028f0eff */
[----:B0-----:R-:W-:Y:S01]  /*10d30*/  PRMT R19, R4, 0x7773, RZ ;  /* 0x0000777304137816 */ /* 0x001fe200000000ff */
[----:B------:R-:W-:Y:S01]  /*10d40*/  IMAD R4, R32, UR5, RZ ;  /* 0x0000000520047c24 */ /* 0x000fe2000f8e02ff */
[C---:B------:R-:W-:Y:S02]  /*10d50*/  IADD3 R8, P4, PT, R0.reuse, R47, RZ ;  /* 0x0000002f00087210 */ /* 0x040fe40007f9e0ff */
[----:B------:R-:W-:Y:S01]  /*10d60*/  PRMT R15, R5, 0x7771, RZ ;  /* 0x00007771050f7816 */ /* 0x000fe200000000ff */
[----:B------:R0:W-:Y:S01]  /*10d70*/  @P2 STG.E.U8 desc[UR20][R10.64], R19 ;  /* 0x000000130a002986 */ /* 0x0001e2000c101114 */
[----:B------:R-:W-:Y:S01]  /*10d80*/  LEA.HI.X.SX32 R9, R0, R49, 0x1, P4 ;  /* 0x0000003100097211 */ /* 0x000fe200020f0eff */
[C---:B------:R-:W-:Y:S01]  /*10d90*/  IMAD R0, R34.reuse, UR5, RZ ;  /* 0x0000000522007c24 */ /* 0x040fe2000f8e02ff */
[----:B------:R-:W-:Y:S01]  /*10da0*/  ISETP.LT.AND P2, PT, R34, UR15, !P0 ;  /* 0x0000000f22007c0c */ /* 0x000fe2000c741270 */
[----:B------:R1:W-:Y:S01]  /*10db0*/  @P3 STG.E.U8 desc[UR20][R12.64], R17 ;  /* 0x000000110c003986 */ /* 0x0003e2000c101114 */
[----:B------:R-:W-:-:S02]  /*10dc0*/  ISETP.LT.AND P3, PT, R32, UR15, !P0 ;  /* 0x0000000f20007c0c */ /* 0x000fc4000c761270 */
[----:B--2---:R-:W-:Y:S01]  /*10dd0*/  IADD3 R2, P4, PT, R0, R47, RZ ;  /* 0x0000002f00027210 */ /* 0x004fe20007f9e0ff */
[----:B------:R2:W-:Y:S01]  /*10de0*/  @P1 STG.E.U8 desc[UR20][R8.64], R15 ;  /* 0x0000000f08001986 */ /* 0x0005e2000c101114 */
[----:B------:R-:W-:Y:S02]  /*10df0*/  ISETP.LT.AND P1, PT, R30, UR15, !P0 ;  /* 0x0000000f1e007c0c */ /* 0x000fe4000c721270 */
[----:B------:R-:W-:Y:S01]  /*10e00*/  LEA.HI.X.SX32 R3, R0, R49, 0x1, P4 ;  /* 0x0000003100037211 */ /* 0x000fe200020f0eff */
[----:B------:R-:W-:Y:S01]  /*10e10*/  IMAD R0, R28, UR5, RZ ;  /* 0x000000051c007c24 */ /* 0x000fe2000f8e02ff */
[----:B0-----:R-:W-:Y:S02]  /*10e20*/  IADD3 R10, P5, PT, R4, R47, RZ ;  /* 0x0000002f040a7210 */ /* 0x001fe40007fbe0ff */
[----:B------:R-:W-:Y:S01]  /*10e30*/  ISETP.LT.AND P4, PT, R28, UR15, !P0 ;  /* 0x0000000f1c007c0c */ /* 0x000fe2000c781270 */
[----:B-1----:R-:W-:Y:S01]  /*10e40*/  IMAD R12, R24, UR5, RZ ;  /* 0x00000005180c7c24 */ /* 0x002fe2000f8e02ff */
[----:B------:R-:W-:-:S02]  /*10e50*/  PRMT R13, R5, 0x7772, RZ ;  /* 0x00007772050d7816 */ /* 0x000fc400000000ff */
[----:B------:R-:W-:Y:S02]  /*10e60*/  LEA.HI.X.SX32 R11, R4, R49, 0x1, P5 ;  /* 0x00000031040b7211 */ /* 0x000fe400028f0eff */
[----:B------:R-:W-:Y:S01]  /*10e70*/  PRMT R19, R5, 0x7773, RZ ;  /* 0x0000777305137816 */ /* 0x000fe200000000ff */
[----:B------:R0:W-:Y:S01]  /*10e80*/  @P2 STG.E.U8 desc[UR20][R2.64], R13 ;  /* 0x0000000d02002986 */ /* 0x0001e2000c101114 */
[-C--:B------:R-:W-:Y:S02]  /*10e90*/  IADD3 R4, P2, PT, R14, R47.reuse, RZ ;  /* 0x0000002f0e047210 */ /* 0x080fe40007f5e0ff */
[----:B--2---:R-:W-:Y:S01]  /*10ea0*/  IADD3 R8, P5, PT, R0, R47, RZ ;  /* 0x0000002f00087210 */ /* 0x004fe20007fbe0ff */
[----:B------:R-:W-:Y:S01]  /*10eb0*/  @P3 STG.E.U8 desc[UR20][R10.64], R19 ;  /* 0x000000130a003986 */ /* 0x000fe2000c101114 */
[----:B------:R-:W-:Y:S01]  /*10ec0*/  LEA.HI.X.SX32 R5, R14, R49, 0x1, P2 ;  /* 0x000000310e057211 */ /* 0x000fe200010f0eff */
[----:B------:R-:W-:Y:S01]  /*10ed0*/  IMAD R14, R20, UR5, RZ ;  /* 0x00000005140e7c24 */ /* 0x000fe2000f8e02ff */
[----:B------:R-:W-:-:S02]  /*10ee0*/  PRMT R15, R6, 0x7770, RZ ;  /* 0x00007770060f7816 */ /* 0x000fc400000000ff */
[----:B------:R-:W-:Y:S01]  /*10ef0*/  LEA.HI.X.SX32 R9, R0, R49, 0x1, P5 ;  /* 0x0000003100097211 */ /* 0x000fe200028f0eff */
[----:B------:R-:W-:Y:S01]  /*10f00*/  IMAD R0, R26, UR5, RZ ;  /* 0x000000051a007c24 */ /* 0x000fe2000f8e02ff */
[----:B------:R-:W-:Y:S01]  /*10f10*/  PRMT R17, R6, 0x7771, RZ ;  /* 0x0000777106117816 */ /* 0x000fe200000000ff */
[----:B------:R1:W-:Y:S01]  /*10f20*/  @P1 STG.E.U8 desc[UR20][R4.64], R15 ;  /* 0x0000000f04001986 */ /* 0x0003e2000c101114 */
[----:B0-----:R-:W-:Y:S01]  /*10f30*/  IMAD R13, R22, UR5, RZ ;  /* 0x00000005160d7c24 */ /* 0x001fe2000f8e02ff */
[----:B------:R-:W-:Y:S02]  /*10f40*/  ISETP.LT.AND P5, PT, R26, UR15, !P0 ;  /* 0x0000000f1a007c0c */ /* 0x000fe4000c7a1270 */
[----:B------:R0:W-:Y:S01]  /*10f50*/  @P4 STG.E.U8 desc[UR20][R8.64], R17 ;  /* 0x0000001108004986 */ /* 0x0001e2000c101114 */
[----:B------:R-:W-:Y:S02]  /*10f60*/  IADD3 R2, P6, PT, R0, R47, RZ ;  /* 0x0000002f00027210 */ /* 0x000fe40007fde0ff */
[----:B------:R-:W-:-:S02]  /*10f70*/  ISETP.LT.AND P4, PT, R24, UR15, !P0 ;  /* 0x0000000f18007c0c */ /* 0x000fc4000c781270 */
[C---:B------:R-:W-:Y:S01]  /*10f80*/  ISETP.LT.AND P1, PT, R16.reuse, UR15, !P0 ;  /* 0x0000000f10007c0c */ /* 0x040fe2000c721270 */
[----:B------:R-:W-:Y:S01]  /*10f90*/  IMAD R16, R16, UR5, RZ ;  /* 0x0000000510107c24 */ /* 0x000fe2000f8e02ff */
[----:B------:R-:W-:Y:S01]  /*10fa0*/  LEA.HI.X.SX32 R3, R0, R49, 0x1, P6 ;  /* 0x0000003100037211 */ /* 0x000fe200030f0eff */
[----:B-1----:R-:W-:Y:S01]  /*10fb0*/  IMAD R15, R18, UR5, RZ ;  /* 0x00000005120f7c24 */ /* 0x002fe2000f8e02ff */
[-C--:B------:R-:W-:Y:S02]  /*10fc0*/  IADD3 R4, P2, PT, R12, R47.reuse, RZ ;  /* 0x0000002f0c047210 */ /* 0x080fe40007f5e0ff */
[-C--:B------:R-:W-:Y:S02]  /*10fd0*/  IADD3 R10, P6, PT, R14, R47.reuse, RZ ;  /* 0x0000002f0e0a7210 */ /* 0x080fe40007fde0ff */
[----:B0-----:R-:W-:Y:S02]  /*10fe0*/  IADD3 R8, P3, PT, R13, R47, RZ ;  /* 0x0000002f0d087210 */ /* 0x001fe40007f7e0ff */
[----:B------:R-:W-:-:S02]  /*10ff0*/  LEA.HI.X.SX32 R5, R12, R49, 0x1, P2 ;  /* 0x000000310c057211 */ /* 0x000fc400010f0eff */
[----:B------:R-:W-:Y:S02]  /*11000*/  IADD3 R12, P2, PT, R15, R47, RZ ;  /* 0x0000002f0f0c7210 */ /* 0x000fe40007f5e0ff */
[-C--:B------:R-:W-:Y:S02]  /*11010*/  LEA.HI.X.SX32 R9, R13, R49.reuse, 0x1, P3 ;  /* 0x000000310d097211 */ /* 0x080fe400018f0eff */
[----:B------:R-:W-:Y:S02]  /*11020*/  ISETP.LT.AND P3, PT, R22, UR15, !P0 ;  /* 0x0000000f16007c0c */ /* 0x000fe4000c761270 */
[----:B------:R-:W-:Y:S02]  /*11030*/  LEA.HI.X.SX32 R13, R15, R49, 0x1, P2 ;  /* 0x000000310f0d7211 */ /* 0x000fe400010f0eff */
[----:B------:R-:W-:Y:S02]  /*11040*/  ISETP.LT.AND P2, PT, R20, UR15, !P0 ;  /* 0x0000000f14007c0c */ /* 0x000fe4000c741270 */
[----:B------:R-:W-:-:S02]  /*11050*/  ISETP.LT.AND P0, PT, R18, UR15, !P0 ;  /* 0x0000000f12007c0c */ /* 0x000fc4000c701270 */
[----:B------:R-:W-:Y:S02]  /*11060*/  LEA.HI.X.SX32 R11, R14, R49, 0x1, P6 ;  /* 0x000000310e0b7211 */ /* 0x000fe400030f0eff */
[----:B------:R-:W-:Y:S02]  /*11070*/  PRMT R25, R6, 0x7772, RZ ;  /* 0x0000777206197816 */ /* 0x000fe400000000ff */
[----:B------:R-:W-:Y:S02]  /*11080*/  IADD3 R14, P6, PT, R16, R47, RZ ;  /* 0x0000002f100e7210 */ /* 0x000fe40007fde0ff */
[----:B------:R-:W-:Y:S01]  /*11090*/  PRMT R23, R6, 0x7773, RZ ;  /* 0x0000777306177816 */ /* 0x000fe200000000ff */
[----:B------:R0:W-:Y:S01]  /*110a0*/  @P5 STG.E.U8 desc[UR20][R2.64], R25 ;  /* 0x0000001902005986 */ /* 0x0001e2000c101114 */
[C---:B------:R-:W-:Y:S02]  /*110b0*/  PRMT R17, R7.reuse, 0x7773, RZ ;  /* 0x0000777307117816 */ /* 0x040fe400000000ff */
[C---:B------:R-:W-:Y:S01]  /*110c0*/  PRMT R19, R7.reuse, 0x7772, RZ ;  /* 0x0000777207137816 */ /* 0x040fe200000000ff */
[----:B------:R0:W-:Y:S01]  /*110d0*/  @P4 STG.E.U8 desc[UR20][R4.64], R23 ;  /* 0x0000001704004986 */ /* 0x0001e2000c101114 */
[----:B------:R-:W-:-:S02]  /*110e0*/  PRMT R21, R7, 0x7771, RZ ;  /* 0x0000777107157816 */ /* 0x000fc400000000ff */
[----:B------:R-:W-:Y:S02]  /*110f0*/  PRMT R7, R7, 0x7770, RZ ;  /* 0x0000777007077816 */ /* 0x000fe400000000ff */
[----:B------:R-:W-:-:S03]  /*11100*/  LEA.HI.X.SX32 R15, R16, R49, 0x1, P6 ;  /* 0x00000031100f7211 */ /* 0x000fc600030f0eff */
[----:B------:R0:W-:Y:S04]  /*11110*/  @P3 STG.E.U8 desc[UR20][R8.64], R7 ;  /* 0x0000000708003986 */ /* 0x0001e8000c101114 */
[----:B------:R0:W-:Y:S04]  /*11120*/  @P2 STG.E.U8 desc[UR20][R10.64], R21 ;  /* 0x000000150a002986 */ /* 0x0001e8000c101114 */
[----:B------:R0:W-:Y:S04]  /*11130*/  @P0 STG.E.U8 desc[UR20][R12.64], R19 ;  /* 0x000000130c000986 */ /* 0x0001e8000c101114 */
[----:B------:R0:W-:Y:S01]  /*11140*/  @P1 STG.E.U8 desc[UR20][R14.64], R17 ;  /* 0x000000110e001986 */ /* 0x0001e2000c101114 */
[----:B------:R-:W-:Y:S06]  /*11150*/  BAR.SYNC.DEFER_BLOCKING 0x0 ;  /* 0x0000000000007b1d */ /* 0x000fec0000010000 */
[----:B------:R-:W-:Y:S05]  /*11160*/  BRA.U UP0, `(.L_x_13) ;  /* 0x0000000100a07547 */ /* 0x000fea000b800000 */
[----:B------:R-:W1:Y:S01]  /*11170*/  S2UR UR5, SR_CgaCtaId ;  /* 0x00000000000579c3 */ /* 0x000e620000008800 */
[----:B------:R-:W-:Y:S01]  /*11180*/  NOP ;  /* 0x0000000000007918 */ /* 0x000fe20000000000 */
[----:B------:R-:W-:Y:S01]  /*11190*/  UMOV UR4, 0x50 ;  /* 0x0000005000047882 */ /* 0x000fe20000000000 */
[----:B------:R-:W-:Y:S02]  /*111a0*/  IMAD.U32 R0, RZ, RZ, UR8 ;  /* 0x00000008ff007e24 */ /* 0x000fe4000f8e00ff */
[----:B0-----:R-:W-:Y:S02]  /*111b0*/  IMAD.MOV.U32 R3, RZ, RZ, 0x3 ;  /* 0x00000003ff037424 */ /* 0x001fe400078e00ff */
[----:B------:R-:W-:Y:S01]  /*111c0*/  IMAD.MOV.U32 R7, RZ, RZ, 0x1 ;  /* 0x00000001ff077424 */ /* 0x000fe200078e00ff */
[----:B------:R-:W-:-:S04]  /*111d0*/  LOP3.LUT R0, R0, 0xffff, RZ, 0xc0, !PT ;  /* 0x0000ffff00007812 */ /* 0x000fc800078ec0ff */
[----:B------:R-:W-:-:S05]  /*111e0*/  SHF.R.U32.HI R0, RZ, 0x5, R0 ;  /* 0x00000005ff007819 */ /* 0x000fca0000011600 */
[----:B------:R-:W-:Y:S01]  /*111f0*/  VIADD R2, R0, 0x10 ;  /* 0x0000001000027836 */ /* 0x000fe20000000000 */
[----:B------:R-:W-:Y:S01]  /*11200*/  SHF.L.U32 R0, R3, R0, RZ ;  /* 0x0000000003007219 */ /* 0x000fe200000006ff */
[----:B-1----:R-:W-:-:S03]  /*11210*/  ULEA UR6, UR5, UR4, 0x18 ;  /* 0x0000000405067291 */ /* 0x002fc6000f8ec0ff */
[----:B------:R-:W-:-:S04]  /*11220*/  SHF.L.U32 R3, R7, R2, RZ ;  /* 0x0000000207037219 */ /* 0x000fc800000006ff */
[----:B------:R-:W-:Y:S02]  /*11230*/  LOP3.LUT R0, R3, R0, RZ, 0xfc, !PT ;  /* 0x0000000003007212 */ /* 0x000fe400078efcff */
[----:B------:R-:W0:Y:S02]  /*11240*/  LDS R5, [UR6] ;  /* 0x00000006ff057984 */ /* 0x000e240008000800 */
[C---:B------:R-:W-:Y:S02]  /*11250*/  LOP3.LUT R2, R0.reuse, 0xffff, RZ, 0xc0, !PT ;  /* 0x0000ffff00027812 */ /* 0x040fe400078ec0ff */
[----:B0-----:R-:W-:-:S04]  /*11260*/  LOP3.LUT R3, R0, 0xffff, R5, 0x80, !PT ;  /* 0x0000ffff00037812 */ /* 0x001fc800078e8005 */
[----:B------:R-:W-:-:S13]  /*11270*/  ISETP.NE.AND P0, PT, R3, R2, PT ;  /* 0x000000020300720c */ /* 0x000fda0003f05270 */
[----:B------:R-:W-:Y:S05]  /*11280*/  @P0 BRA `(.L_x_14) ;  /* 0x0000000000500947 */ /* 0x000fea0003800000 */
[----:B------:R-:W-:Y:S02]  /*11290*/  SHF.R.U32.HI R5, RZ, 0x10, R5 ;  /* 0x00000010ff057819 */ /* 0x000fe40000011605 */
[----:B------:R-:W-:-:S04]  /*112a0*/  SHF.R.U32.HI R2, RZ, 0x10, R0 ;  /* 0x00000010ff027819 */ /* 0x000fc80000011600 */
[----:B------:R-:W-:-:S04]  /*112b0*/  LOP3.LUT R5, R5, R2, RZ, 0xc0, !PT ;  /* 0x0000000205057212 */ /* 0x000fc800078ec0ff */
[----:B------:R-:W-:-:S13]  /*112c0*/  ISETP.NE.AND P0, PT, R5, R2, PT ;  /* 0x000000020500720c */ /* 0x000fda0003f05270 */
[----:B------:R-:W-:Y:S05]  /*112d0*/  @P0 BRA `(.L_x_15) ;  /* 0x0000000000300947 */ /* 0x000fea0003800000 */
[----:B------:R-:W-:Y:S01]  /*112e0*/  R2UR UR4, R0 ;  /* 0x00000000000472ca */ /* 0x000fe200000e0000 */
[----:B------:R-:W-:Y:S01]  /*112f0*/  VOTEU.ANY UR5, UPT, PT ;  /* 0x0000000000057886 */ /* 0x000fe200038e0100 */
[----:B------:R-:W0:Y:S01]  /*11300*/  S2R R0, SR_LANEID ;  /* 0x0000000000007919 */ /* 0x000e220000000000 */
[----:B------:R-:W-:-:S10]  /*11310*/  UFLO.U32 UR5, UR5 ;  /* 0x00000005000572bd */ /* 0x000fd400080e0000 */
[----:B------:R-:W-:-:S06]  /*11320*/  ULOP3.LUT UR4, URZ, UR4, URZ, 0x33, !UPT ;  /* 0x00000004ff047292 */ /* 0x000fcc000f8e33ff */
[----:B------:R-:W-:-:S04]  /*11330*/  IMAD.U32 R2, RZ, RZ, UR4 ;  /* 0x00000004ff027e24 */ /* 0x000fc8000f8e00ff */
[----:B------:R-:W1:Y:S02]  /*11340*/  REDUX UR7, R2 ;  /* 0x00000000020773c4 */ /* 0x000e640000000000 */
[----:B------:R2:W-:Y:S01]  /*11350*/  UTCATOMSWS.AND URZ, UR4 ;  /* 0x0000000400ff79e3 */ /* 0x0005e20008000000 */
[----:B0-----:R-:W-:Y:S01]  /*11360*/  ISETP.EQ.U32.AND P0, PT, R0, UR5, PT ;  /* 0x0000000500007c0c */ /* 0x001fe2000bf02070 */
[----:B-1----:R-:W-:-:S12]  /*11370*/  IMAD.U32 R0, RZ, RZ, UR7 ;  /* 0x00000007ff007e24 */ /* 0x002fd8000f8e00ff */
[----:B------:R2:W-:Y:S01]  /*11380*/  @P0 ATOMS.AND RZ, [UR6], R0 ;  /* 0x00000000ffff098c */ /* 0x0005e2000a800006 */
[----:B------:R-:W-:Y:S05]  /*11390*/  BRA `(.L_x_13) ;  /* 0x0000000000147947 */ /* 0x000fea0003800000 */
.L_x_15:
[----:B------:R-:W-:-:S07]  /*113a0*/  MOV R2, 0x113c0 ;  /* 0x000113c000027802 */ /* 0x000fce0000000f00 */
[----:B------:R-:W-:Y:S05]  /*113b0*/  CALL.REL.NOINC `($__internal_0_$__cuda_sm10x_tcgen05_guardrail_trap_col_being_dealloced_not_returned_by_alloc) ;  /* 0x00000000002c7944 */ /* 0x000fea0003c00000 */
[----:B------:R-:W-:Y:S05]  /*113c0*/  BRA `(.L_x_13) ;  /* 0x0000000000087947 */ /* 0x000fea0003800000 */
.L_x_14:
[----:B------:R-:W-:-:S07]  /*113d0*/  MOV R2, 0x113f0 ;  /* 0x000113f000027802 */ /* 0x000fce0000000f00 */
[----:B------:R-:W-:Y:S05]  /*113e0*/  CALL.REL.NOINC `($__internal_2_$__cuda_sm10x_tcgen05_guardrail_trap_unallocated_columns_being_dealloced) ;  /* 0x0000000000387944 */ /* 0x000fea0003c00000 */
.L_x_13:
[----:B------:R-:W-:Y:S01]  /*113f0*/  NOP ;  /* 0x0000000000007918 */ /* 0x000fe20000000000 */
[----:B--2---:R-:W-:Y:S05]  /*11400*/  EXIT ;  /* 0x000000000000794d */ /* 0x004fea0003800000 */
.L_x_8:
[----:B------:R-:W0:Y:S02]  /*11410*/  SYNCS.PHASECHK.TRANS64.TRYWAIT P3, [UR6], R101 ;  /* 0x00000065ff0075a7 */ /* 0x000e240008061106 */
[----:B0-----:R-:W-:Y:S05]  /*11420*/  @!P3 BRA `(.L_x_8) ;  /* 0xfffffffc00f8b947 */ /* 0x001fea000383ffff */
[----:B------:R-:W-:Y:S05]  /*11430*/  BRA `(.L_x_16) ;  /* 0xffffffa4003c7947 */ /* 0x000fea000383ffff */
.L_x_12:
[----:B------:R-:W1:Y:S02]  /*11440*/  SYNCS.PHASECHK.TRANS64.TRYWAIT P0, [UR6], R2 ;  /* 0x00000002ff0075a7 */ /* 0x000e640008001106 */
[----:B-1----:R-:W-:Y:S05]  /*11450*/  @!P0 BRA `(.L_x_12) ;  /* 0xfffffffc00f88947 */ /* 0x002fea000383ffff */
[----:B------:R-:W-:Y:S05]  /*11460*/  BRA `(.L_x_11) ;  /* 0xffffffe400bc7947 */ /* 0x000fea000383ffff */
        .weak           $__internal_0_$__cuda_sm10x_tcgen05_guardrail_trap_col_being_dealloced_not_returned_by_alloc
        .type           $__internal_0_$__cuda_sm10x_tcgen05_guardrail_trap_col_being_dealloced_not_returned_by_alloc,@function
        .size           $__internal_0_$__cuda_sm10x_tcgen05_guardrail_trap_col_being_dealloced_not_returned_by_alloc,($__internal_1_$__cuda_sm10x_tcgen05_guardrail_trap_phase_invalid_during_alloc - $__internal_0_$__cuda_sm10x_tcgen05_guardrail_trap_col_being_dealloced_not_returned_by_alloc)
$__internal_0_$__cuda_sm10x_tcgen05_guardrail_trap_col_being_dealloced_not_returned_by_alloc:
[----:B------:R-:W-:Y:S05]  /*11470*/  BPT.TRAP 0x1 ;  /* 0x000000040000795c */ /* 0x000fea0000300000 */
[----:B------:R-:W-:-:S04]  /*11480*/  IMAD.MOV.U32 R3, RZ, RZ, 0x0 ;  /* 0x00000000ff037424 */ /* 0x000fc800078e00ff */
[----:B------:R-:W-:Y:S05]  /*11490*/  RET.REL.NODEC R2 `(matmul_kernel) ;  /* 0xfffffee802d87950 */ /* 0x000fea0003c3ffff */
        .weak           $__internal_1_$__cuda_sm10x_tcgen05_guardrail_trap_phase_invalid_during_alloc
        .type           $__internal_1_$__cuda_sm10x_tcgen05_guardrail_trap_phase_invalid_during_alloc,@function
        .size           $__internal_1_$__cuda_sm10x_tcgen05_guardrail_trap_phase_invalid_during_alloc,($__internal_2_$__cuda_sm10x_tcgen05_guardrail_trap_unallocated_columns_being_dealloced - $__internal_1_$__cuda_sm10x_tcgen05_guardrail_trap_phase_invalid_during_alloc)
$__internal_1_$__cuda_sm10x_tcgen05_guardrail_trap_phase_invalid_during_alloc:
[----:B------:R-:W-:Y:S05]  /*114a0*/  BPT.TRAP 0x1 ;  /* 0x000000040000795c */ /* 0x000fea0000300000 */
[----:B------:R-:W-:-:S04]  /*114b0*/  IMAD.MOV.U32 R3, RZ, RZ, 0x0 ;  /* 0x00000000ff037424 */ /* 0x000fc800078e00ff */
[----:B------:R-:W-:Y:S05]  /*114c0*/  RET.REL.NODEC R2 `(matmul_kernel) ;  /* 0xfffffee802cc7950 */ /* 0x000fea0003c3ffff */
        .weak           $__internal_2_$__cuda_sm10x_tcgen05_guardrail_trap_unallocated_columns_being_dealloced
        .type           $__internal_2_$__cuda_sm10x_tcgen05_guardrail_trap_unallocated_columns_being_dealloced,@function
        .size           $__internal_2_$__cuda_sm10x_tcgen05_guardrail_trap_unallocated_columns_being_dealloced,(.L_x_20 - $__internal_2_$__cuda_sm10x_tcgen05_guardrail_trap_unallocated_columns_being_dealloced)
$__internal_2_$__cuda_sm10x_tcgen05_guardrail_trap_unallocated_columns_being_dealloced:
[----:B------:R-:W-:Y:S05]  /*114d0*/  BPT.TRAP 0x1 ;  /* 0x000000040000795c */ /* 0x000fea0000300000 */
[----:B------:R-:W-:-:S04]  /*114e0*/  IMAD.MOV.U32 R3, RZ, RZ, 0x0 ;  /* 0x00000000ff037424 */ /* 0x000fc800078e00ff */
[----:B------:R-:W-:Y:S05]  /*114f0*/  RET.REL.NODEC R2 `(matmul_kernel) ;  /* 0xfffffee802c07950 */ /* 0x000fea0003c3ffff */
.L_x_17:
[----:B------:R-:W-:-:S00]  /*11500*/  BRA `(.L_x_17) ;  /* 0xfffffffc00fc7947 */ /* 0x000fc0000383ffff */
[----:B------:R-:W-:-:S00]  /*11510*/  NOP ;  /* 0x0000000000007918 */ /* 0x000fc00000000000 */
        /* <DEDUP_REMOVED lines=14> */
.L_x_20:


//--------------------- .nv.shared.matmul_kernel  --------------------------
	.section	.nv.shared.matmul_kernel,"aw",@nobits
	.sectionflags	@""
	.align	16
	.zero		1024


//--------------------- .nv.shared.reserved.0     --------------------------
	.section	.nv.shared.reserved.0,"aw",@nobits
	.align	8
	.weak		__nv_reservedSMEM_offset_0_alias
	.size		__nv_reservedSMEM_offset_0_alias, 0, 64
	.other		__nv_reservedSMEM_offset_0_alias,@"STO_CUDA_RESERVED_SHARED STV_DEFAULT"
__nv_reservedSMEM_offset_0_alias:
	.zero		0
.nv.shared.reserved.0:
	.zero		64
	.weak		__nv_reservedSMEM_allocation_phase
	.type		__nv_reservedSMEM_allocation_phase,@object
	.size		__nv_reservedSMEM_allocation_phase,(.L_0 - __nv_reservedSMEM_allocation_phase)
__nv_reservedSMEM_allocation_phase:
	.zero		1
.L_0:
	.zero		7
	.weak		__nv_reservedSMEM_devtool_atexit_pc
	.type		__nv_reservedSMEM_devtool_atexit_pc,@object
	.size		__nv_reservedSMEM_devtool_atexit_pc,(__nv_reservedSMEM_allocation_mask - __nv_reservedSMEM_devtool_atexit_pc)
__nv_reservedSMEM_devtool_atexit_pc:
	.zero		8
	.weak		__nv_reservedSMEM_allocation_mask
	.type		__nv_reservedSMEM_allocation_mask,@object
	.size		__nv_reservedSMEM_allocation_mask,(.L_2 - __nv_reservedSMEM_allocation_mask)
__nv_reservedSMEM_allocation_mask:
	.zero		4
.L_2:


//--------------------- .nv.constant0.matmul_kernel --------------------------
	.section	.nv.constant0.matmul_kernel,"a",@progbits
	.sectionflags	@""
	.align	4
.nv.constant0.matmul_kernel:
	.zero		976


//--------------------- SYMBOLS --------------------------

	.type		.nv.reservedSmem.offset0,@object
	.size		.nv.reservedSmem.offset0,0x4
	.type		.nv.reservedSmem.cap,@object
	.size		.nv.reservedSmem.cap,0x4
